	.target	sm_90a

	.elftype	@"ET_EXEC"


//--------------------- .note.nv.tkinfo           --------------------------
	.section	.note.nv.tkinfo,"",@"SHT_NOTE"
	.sectionflags	@"SHF_NOTE_NV_TKINFO"
	.tkinfo
        /*0018*/ 	.word	0x00000002
        /*0030*/ 	.string	""
        /*0030*/ 	.string	"ptxas"
        /*0030*/ 	.string	"Cuda compilation tools, release 13.0, V13.0.88"
        /*0030*/ 	.string	"Build cuda_13.0.r13.0/compiler.36424714_0"
        /*0030*/ 	.string	"-arch sm_90a -m 64 "



//--------------------- .note.nv.cuinfo           --------------------------
	.section	.note.nv.cuinfo,"",@"SHT_NOTE"
	.sectionflags	@"SHF_NOTE_NV_CUINFO"
        /*0018*/ 	.short	0x0002
        /*001a*/ 	.short	0x005a
        /*001c*/ 	.short	0x0082
	.zero		2


//--------------------- .nv.info                  --------------------------
	.section	.nv.info,"",@"SHT_CUDA_INFO"
	.align	4


	//----- nvinfo : EIATTR_REGCOUNT
	.align		4
        /*0000*/ 	.byte	0x04, 0x2f
        /*0002*/ 	.short	(.L_15 - .L_14)
	.align		4
.L_14:
        /*0004*/ 	.word	index@(_ZN7cutlass13device_kernelINS_4gemm6kernel13GemmUniversalIN4cute5tupleIJiiiiEEENS1_10collective13CollectiveMmaINS1_34MainloopSm90TmaGmmaWarpSpecializedILi2ENS5_IJNS4_1CILi1EEESB_SB_EEENS1_32KernelTmaWarpSpecializedPingpongEEENS5_IJNSA_ILi64EEESF_SF_EEEfNS5_IJlSB_lEEEfSH_NS4_8TiledMMAINS4_8MMA_AtomIJNS4_4SM904GMMA29MMA_64x64x8_F32TF32TF32_SS_TNILNSL_7ScaleInE1ELSN_1EEEEEENS4_6LayoutISC_NS5_IJNSA_ILi0EEESR_SR_EEEEENS5_IJNS4_10UnderscoreESU_SU_EEEEENS4_13SM90_TMA_LOADENS4_14ComposedLayoutINS4_7SwizzleILi3ELi4ELi3EEENS4_18smem_ptr_flag_bitsILi32EEENSQ_INS5_IJNSA_ILi8EEENSA_ILi32EEEEEENS5_IJS14_SB_EEEEEEEvNS4_8identityESX_S18_vS19_EENS_8epilogue10collective6detail29Sm90TmaWarpSpecializedAdapterINS1C_15DefaultEpilogueIfSH_SH_NS1B_6thread17LinearCombinationIfLi1EffLNS1G_9ScaleType4KindE0ELNS_15FloatRoundStyleE2EfEENS1_15EpilogueDefaultEEEEEvvEEEEvNT_6ParamsE)
        /*0008*/ 	.word	0x000000a8


	//----- nvinfo : EIATTR_FRAME_SIZE
	.align		4
.L_15:
        /*000c*/ 	.byte	0x04, 0x11
        /*000e*/ 	.short	(.L_17 - .L_16)
	.align		4
.L_16:
        /*0010*/ 	.word	index@(_ZN7cutlass13device_kernelINS_4gemm6kernel13GemmUniversalIN4cute5tupleIJiiiiEEENS1_10collective13CollectiveMmaINS1_34MainloopSm90TmaGmmaWarpSpecializedILi2ENS5_IJNS4_1CILi1EEESB_SB_EEENS1_32KernelTmaWarpSpecializedPingpongEEENS5_IJNSA_ILi64EEESF_SF_EEEfNS5_IJlSB_lEEEfSH_NS4_8TiledMMAINS4_8MMA_AtomIJNS4_4SM904GMMA29MMA_64x64x8_F32TF32TF32_SS_TNILNSL_7ScaleInE1ELSN_1EEEEEENS4_6LayoutISC_NS5_IJNSA_ILi0EEESR_SR_EEEEENS5_IJNS4_10UnderscoreESU_SU_EEEEENS4_13SM90_TMA_LOADENS4_14ComposedLayoutINS4_7SwizzleILi3ELi4ELi3EEENS4_18smem_ptr_flag_bitsILi32EEENSQ_INS5_IJNSA_ILi8EEENSA_ILi32EEEEEENS5_IJS14_SB_EEEEEEEvNS4_8identityESX_S18_vS19_EENS_8epilogue10collective6detail29Sm90TmaWarpSpecializedAdapterINS1C_15DefaultEpilogueIfSH_SH_NS1B_6thread17LinearCombinationIfLi1EffLNS1G_9ScaleType4KindE0ELNS_15FloatRoundStyleE2EfEENS1_15EpilogueDefaultEEEEEvvEEEEvNT_6ParamsE)
        /*0014*/ 	.word	0x00000000


	//----- nvinfo : EIATTR_MIN_STACK_SIZE
	.align		4
.L_17:
        /*0018*/ 	.byte	0x04, 0x12
        /*001a*/ 	.short	(.L_19 - .L_18)
	.align		4
.L_18:
        /*001c*/ 	.word	index@(_ZN7cutlass13device_kernelINS_4gemm6kernel13GemmUniversalIN4cute5tupleIJiiiiEEENS1_10collective13CollectiveMmaINS1_34MainloopSm90TmaGmmaWarpSpecializedILi2ENS5_IJNS4_1CILi1EEESB_SB_EEENS1_32KernelTmaWarpSpecializedPingpongEEENS5_IJNSA_ILi64EEESF_SF_EEEfNS5_IJlSB_lEEEfSH_NS4_8TiledMMAINS4_8MMA_AtomIJNS4_4SM904GMMA29MMA_64x64x8_F32TF32TF32_SS_TNILNSL_7ScaleInE1ELSN_1EEEEEENS4_6LayoutISC_NS5_IJNSA_ILi0EEESR_SR_EEEEENS5_IJNS4_10UnderscoreESU_SU_EEEEENS4_13SM90_TMA_LOADENS4_14ComposedLayoutINS4_7SwizzleILi3ELi4ELi3EEENS4_18smem_ptr_flag_bitsILi32EEENSQ_INS5_IJNSA_ILi8EEENSA_ILi32EEEEEENS5_IJS14_SB_EEEEEEEvNS4_8identityESX_S18_vS19_EENS_8epilogue10collective6detail29Sm90TmaWarpSpecializedAdapterINS1C_15DefaultEpilogueIfSH_SH_NS1B_6thread17LinearCombinationIfLi1EffLNS1G_9ScaleType4KindE0ELNS_15FloatRoundStyleE2EfEENS1_15EpilogueDefaultEEEEEvvEEEEvNT_6ParamsE)
        /*0020*/ 	.word	0x00000000
.L_19:


//--------------------- .nv.compat                --------------------------
	.section	.nv.compat,"",@"SHT_CUDA_COMPAT_INFO"
	.align	4
        /*0000*/ 	.byte	0x02, 0x09, 0x01, 0x00, 0x02, 0x02, 0x04, 0x00, 0x02, 0x05, 0x05, 0x00, 0x03, 0x07, 0x01, 0x01
        /*0010*/ 	.byte	0x02, 0x03, 0x01, 0x00, 0x02, 0x06, 0x01, 0x00, 0x04, 0x0b, 0x08, 0x00, 0x00, 0x00, 0x00, 0x00
        /*0020*/ 	.byte	0x00, 0x00, 0x00, 0x00


//--------------------- .nv.info._ZN7cutlass13device_kernelINS_4gemm6kernel13GemmUniversalIN4cute5tupleIJiiiiEEENS1_10collective13CollectiveMmaINS1_34MainloopSm90TmaGmmaWarpSpecializedILi2ENS5_IJNS4_1CILi1EEESB_SB_EEENS1_32KernelTmaWarpSpecializedPingpongEEENS5_IJNSA_ILi64EEESF_SF_EEEfNS5_IJlSB_lEEEfSH_NS4_8TiledMMAINS4_8MMA_AtomIJNS4_4SM904GMMA29MMA_64x64x8_F32TF32TF32_SS_TNILNSL_7ScaleInE1ELSN_1EEEEEENS4_6LayoutISC_NS5_IJNSA_ILi0EEESR_SR_EEEEENS5_IJNS4_10UnderscoreESU_SU_EEEEENS4_13SM90_TMA_LOADENS4_14ComposedLayoutINS4_7SwizzleILi3ELi4ELi3EEENS4_18smem_ptr_flag_bitsILi32EEENSQ_INS5_IJNSA_ILi8EEENSA_ILi32EEEEEENS5_IJS14_SB_EEEEEEEvNS4_8identityESX_S18_vS19_EENS_8epilogue10collective6detail29Sm90TmaWarpSpecializedAdapterINS1C_15DefaultEpilogueIfSH_SH_NS1B_6thread17LinearCombinationIfLi1EffLNS1G_9ScaleType4KindE0ELNS_15FloatRoundStyleE2EfEENS1_15EpilogueDefaultEEEEEvvEEEEvNT_6ParamsE --------------------------
	.section	.nv.info._ZN7cutlass13device_kernelINS_4gemm6kernel13GemmUniversalIN4cute5tupleIJiiiiEEENS1_10collective13CollectiveMmaINS1_34MainloopSm90TmaGmmaWarpSpecializedILi2ENS5_IJNS4_1CILi1EEESB_SB_EEENS1_32KernelTmaWarpSpecializedPingpongEEENS5_IJNSA_ILi64EEESF_SF_EEEfNS5_IJlSB_lEEEfSH_NS4_8TiledMMAINS4_8MMA_AtomIJNS4_4SM904GMMA29MMA_64x64x8_F32TF32TF32_SS_TNILNSL_7ScaleInE1ELSN_1EEEEEENS4_6LayoutISC_NS5_IJNSA_ILi0EEESR_SR_EEEEENS5_IJNS4_10UnderscoreESU_SU_EEEEENS4_13SM90_TMA_LOADENS4_14ComposedLayoutINS4_7SwizzleILi3ELi4ELi3EEENS4_18smem_ptr_flag_bitsILi32EEENSQ_INS5_IJNSA_ILi8EEENSA_ILi32EEEEEENS5_IJS14_SB_EEEEEEEvNS4_8identityESX_S18_vS19_EENS_8epilogue10collective6detail29Sm90TmaWarpSpecializedAdapterINS1C_15DefaultEpilogueIfSH_SH_NS1B_6thread17LinearCombinationIfLi1EffLNS1G_9ScaleType4KindE0ELNS_15FloatRoundStyleE2EfEENS1_15EpilogueDefaultEEEEEvvEEEEvNT_6ParamsE,"",@"SHT_CUDA_INFO"
	.sectionflags	@""
	.align	4


	//----- nvinfo : EIATTR_CUDA_API_VERSION
	.align		4
        /*0000*/ 	.byte	0x04, 0x37
        /*0002*/ 	.short	(.L_21 - .L_20)
.L_20:
        /*0004*/ 	.word	0x00000082


	//----- nvinfo : EIATTR_KPARAM_INFO
	.align		4
.L_21:
        /*0008*/ 	.byte	0x04, 0x17
        /*000a*/ 	.short	(.L_23 - .L_22)
.L_22:
        /*000c*/ 	.word	0x00000000
        /*0010*/ 	.short	0x0000
        /*0012*/ 	.short	0x0070
        /*0014*/ 	.byte	0x00, 0xf0, 0x01, 0x10


	//----- nvinfo : EIATTR_SPARSE_MMA_MASK
	.align		4
.L_23:
        /*0018*/ 	.byte	0x03, 0x50
        /*001a*/ 	.short	0x0000


	//----- nvinfo : EIATTR_MAXREG_COUNT
	.align		4
        /*001c*/ 	.byte	0x03, 0x1b
        /*001e*/ 	.short	0x00a8


	//----- nvinfo : EIATTR_NUM_BARRIERS
	.align		4
        /*0020*/ 	.byte	0x02, 0x4c
        /*0022*/ 	.byte	0x01
	.zero		1


	//----- nvinfo : EIATTR_EXTERNS
	.align		4
        /*0024*/ 	.byte	0x04, 0x0f
        /*0026*/ 	.short	(.L_25 - .L_24)


	//   ....[0]....
	.align		4
.L_24:
        /*0028*/ 	.word	index@(__assertfail)


	//----- nvinfo : EIATTR_MERCURY_ISA_VERSION
	.align		4
.L_25:
        /*002c*/ 	.byte	0x03, 0x5f
        /*002e*/ 	.short	0x0101


	//----- nvinfo : EIATTR_INT_WARP_WIDE_INSTR_OFFSETS
	.align		4
        /*0030*/ 	.byte	0x04, 0x31
        /*0032*/ 	.short	(.L_27 - .L_26)


	//   ....[0]....
.L_26:
        /*0034*/ 	.word	0x00000430


	//   ....[1]....
        /*0038*/ 	.word	0x00000450


	//   ....[2]....
        /*003c*/ 	.word	0x000004d0


	//   ....[3]....
        /*0040*/ 	.word	0x000004e0


	//   ....[4]....
        /*0044*/ 	.word	0x000004f0


	//   ....[5]....
        /*0048*/ 	.word	0x00000510


	//   ....[6]....
        /*004c*/ 	.word	0x00000570


	//   ....[7]....
        /*0050*/ 	.word	0x00000590


	//----- nvinfo : EIATTR_COOP_GROUP_MASK_REGIDS
	.align		4
.L_27:
        /*0054*/ 	.byte	0x04, 0x29
        /*0056*/ 	.short	(.L_29 - .L_28)


	//   ....[0]....
.L_28:
        /*0058*/ 	.word	0xffffffff


	//   ....[1]....
        /*005c*/ 	.word	0xffffffff


	//   ....[2]....
        /*0060*/ 	.word	0xffffffff


	//   ....[3]....
        /*0064*/ 	.word	0xffffffff


	//   ....[4]....
        /*0068*/ 	.word	0xffffffff


	//   ....[5]....
        /*006c*/ 	.word	0xffffffff


	//----- nvinfo : EIATTR_COOP_GROUP_INSTR_OFFSETS
	.align		4
.L_29:
        /*0070*/ 	.byte	0x04, 0x28
        /*0072*/ 	.short	(.L_31 - .L_30)


	//   ....[0]....
.L_30:
        /*0074*/ 	.word	0x00000050


	//   ....[1]....
        /*0078*/ 	.word	0x00000080


	//   ....[2]....
        /*007c*/ 	.word	0x00000180


	//   ....[3]....
        /*0080*/ 	.word	0x00000350


	//   ....[4]....
        /*0084*/ 	.word	0x00000390


	//   ....[5]....
        /*0088*/ 	.word	0x000003d0


	//----- nvinfo : EIATTR_REG_RECONFIG
	.align		4
.L_31:
        /*008c*/ 	.byte	0x01, 0x54
	.zero		2


	//----- nvinfo : EIATTR_SYSCALL_OFFSETS
	.align		4
        /*0090*/ 	.byte	0x04, 0x46
        /*0092*/ 	.short	(.L_33 - .L_32)


	//   ....[0]....
.L_32:
        /*0094*/ 	.word	0x000017c0


	//----- nvinfo : EIATTR_MBARRIER_INSTR_OFFSETS
	.align		4
.L_33:
        /*0098*/ 	.byte	0x04, 0x39
        /*009a*/ 	.short	(.L_35 - .L_34)


	//   ....[0]....
.L_34:
        /*009c*/ 	.word	0x00000300
        /*00a0*/ 	.word	0x000000ff
        /*00a4*/ 	.word	0x00000000
        /*00a8*/ 	.short	0x0100
        /*00aa*/ 	.byte	0x09
	.zero		1


	//   ....[1]....
        /*00ac*/ 	.word	0x00000310
        /*00b0*/ 	.word	0x000000ff
        /*00b4*/ 	.word	0x00000010
        /*00b8*/ 	.short	0x0100
        /*00ba*/ 	.byte	0x09
	.zero		1


	//   ....[2]....
        /*00bc*/ 	.word	0x00000320
        /*00c0*/ 	.word	0x000000ff
        /*00c4*/ 	.word	0x00000008
        /*00c8*/ 	.short	0x0100
        /*00ca*/ 	.byte	0x09
	.zero		1


	//   ....[3]....
        /*00cc*/ 	.word	0x00000330
        /*00d0*/ 	.word	0x000000ff
        /*00d4*/ 	.word	0x00000018
        /*00d8*/ 	.short	0x0100
        /*00da*/ 	.byte	0x09
	.zero		1


	//   ....[4]....
        /*00dc*/ 	.word	0x000005b0
        /*00e0*/ 	.word	0x000000ff
        /*00e4*/ 	.word	0x00000050
        /*00e8*/ 	.short	0x0100
        /*00ea*/ 	.byte	0x09
	.zero		1


	//   ....[5]....
        /*00ec*/ 	.word	0x000005c0
        /*00f0*/ 	.word	0x000000ff
        /*00f4*/ 	.word	0x00000058
        /*00f8*/ 	.short	0x0100
        /*00fa*/ 	.byte	0x09
	.zero		1


	//   ....[6]....
        /*00fc*/ 	.word	0x00000600
        /*0100*/ 	.word	0x000000ff
        /*0104*/ 	.word	0x00000030
        /*0108*/ 	.short	0x0100
        /*010a*/ 	.byte	0x0a
	.zero		1


	//   ....[7]....
        /*010c*/ 	.word	0x00000620
        /*0110*/ 	.word	0x000000ff
        /*0114*/ 	.word	0x00000038
        /*0118*/ 	.short	0x0100
        /*011a*/ 	.byte	0x0a
	.zero		1


	//   ....[8]....
        /*011c*/ 	.word	0x00000630
        /*0120*/ 	.word	0x000000ff
        /*0124*/ 	.word	0x00000040
        /*0128*/ 	.short	0x0100
        /*012a*/ 	.byte	0x0a
	.zero		1


	//   ....[9]....
        /*012c*/ 	.word	0x00000640
        /*0130*/ 	.word	0x000000ff
        /*0134*/ 	.word	0x00000048
        /*0138*/ 	.short	0x0100
        /*013a*/ 	.byte	0x0a
	.zero		1


	//   ....[10]....
        /*013c*/ 	.word	0x00001680
        /*0140*/ 	.word	0x0000003f
        /*0144*/ 	.word	0xfffffff8
        /*0148*/ 	.short	0x010a
        /*014a*/ 	.byte	0x3f
	.zero		1


	//   ....[11]....
        /*014c*/ 	.word	0x00001850
        /*0150*/ 	.word	0x00000003
        /*0154*/ 	.word	0x00000000
        /*0158*/ 	.short	0x010a
        /*015a*/ 	.byte	0x3f
	.zero		1


	//   ....[12]....
        /*015c*/ 	.word	0x00001890
        /*0160*/ 	.word	0x00000003
        /*0164*/ 	.word	0x00000000
        /*0168*/ 	.short	0x010a
        /*016a*/ 	.byte	0x3f
	.zero		1


	//   ....[13]....
        /*016c*/ 	.word	0x00001d50
        /*0170*/ 	.word	0x000000ff
        /*0174*/ 	.word	0x00000000
        /*0178*/ 	.short	0x010a
        /*017a*/ 	.byte	0x04
	.zero		1


	//   ....[14]....
        /*017c*/ 	.word	0x00001d90
        /*0180*/ 	.word	0x000000ff
        /*0184*/ 	.word	0x00000000
        /*0188*/ 	.short	0x010a
        /*018a*/ 	.byte	0x04
	.zero		1


	//   ....[15]....
        /*018c*/ 	.word	0x000021c0
        /*0190*/ 	.word	0x000000ff
        /*0194*/ 	.word	0x00000000
        /*0198*/ 	.short	0x0101
        /*019a*/ 	.byte	0x04
	.zero		1


	//   ....[16]....
        /*019c*/ 	.word	0x000022b0
        /*01a0*/ 	.word	0x00000045
        /*01a4*/ 	.word	0x00000000
        /*01a8*/ 	.short	0x0101
        /*01aa*/ 	.byte	0x34
	.zero		1


	//   ....[17]....
        /*01ac*/ 	.word	0x00002370
        /*01b0*/ 	.word	0x000000ff
        /*01b4*/ 	.word	0x00000000
        /*01b8*/ 	.short	0x0101
        /*01ba*/ 	.byte	0x04
	.zero		1


	//   ....[18]....
        /*01bc*/ 	.word	0x000023c0
        /*01c0*/ 	.word	0x0000003f
        /*01c4*/ 	.word	0x00000008
        /*01c8*/ 	.short	0x010a
        /*01ca*/ 	.byte	0x3f
	.zero		1


	//   ....[19]....
        /*01cc*/ 	.word	0x00004080
        /*01d0*/ 	.word	0x00000040
        /*01d4*/ 	.word	0x00000000
        /*01d8*/ 	.short	0x0101
        /*01da*/ 	.byte	0x34
	.zero		1


	//   ....[20]....
        /*01dc*/ 	.word	0x00004a90
        /*01e0*/ 	.word	0x00000007
        /*01e4*/ 	.word	0x00000010
        /*01e8*/ 	.short	0x010a
        /*01ea*/ 	.byte	0x3f
	.zero		1


	//   ....[21]....
        /*01ec*/ 	.word	0x00004ed0
        /*01f0*/ 	.word	0x00000003
        /*01f4*/ 	.word	0x00000058
        /*01f8*/ 	.short	0x0101
        /*01fa*/ 	.byte	0x3f
	.zero		1


	//   ....[22]....
        /*01fc*/ 	.word	0x00005640
        /*0200*/ 	.word	0x00000007
        /*0204*/ 	.word	0x00000000
        /*0208*/ 	.short	0x010a
        /*020a*/ 	.byte	0x3f
	.zero		1


	//   ....[23]....
        /*020c*/ 	.word	0x000056c0
        /*0210*/ 	.word	0x00000003
        /*0214*/ 	.word	0x00000000
        /*0218*/ 	.short	0x010a
        /*021a*/ 	.byte	0x3f
	.zero		1


	//   ....[24]....
        /*021c*/ 	.word	0x00005720
        /*0220*/ 	.word	0x0000003f
        /*0224*/ 	.word	0xfffffff8
        /*0228*/ 	.short	0x010a
        /*022a*/ 	.byte	0x3f
	.zero		1


	//   ....[25]....
        /*022c*/ 	.word	0x00005770
        /*0230*/ 	.word	0x00000003
        /*0234*/ 	.word	0x00000000
        /*0238*/ 	.short	0x010a
        /*023a*/ 	.byte	0x3f
	.zero		1


	//   ....[26]....
        /*023c*/ 	.word	0x000057d0
        /*0240*/ 	.word	0x00000004
        /*0244*/ 	.word	0x00000000
        /*0248*/ 	.short	0x010a
        /*024a*/ 	.byte	0x3f
	.zero		1


	//   ....[27]....
        /*024c*/ 	.word	0x00005820
        /*0250*/ 	.word	0x0000003f
        /*0254*/ 	.word	0x00000008
        /*0258*/ 	.short	0x010a
        /*025a*/ 	.byte	0x3f
	.zero		1


	//   ....[28]....
        /*025c*/ 	.word	0x000058f0
        /*0260*/ 	.word	0x00000007
        /*0264*/ 	.word	0x00000010
        /*0268*/ 	.short	0x010a
        /*026a*/ 	.byte	0x3f
	.zero		1


	//   ....[29]....
        /*026c*/ 	.word	0x000059c0
        /*0270*/ 	.word	0x00000007
        /*0274*/ 	.word	0x00000000
        /*0278*/ 	.short	0x010a
        /*027a*/ 	.byte	0x3f
	.zero		1


	//----- nvinfo : EIATTR_NUM_MBARRIERS
	.align		4
.L_35:
        /*027c*/ 	.byte	0x03, 0x38
        /*027e*/ 	.short	0x000a


	//----- nvinfo : EIATTR_EXIT_INSTR_OFFSETS
	.align		4
        /*0280*/ 	.byte	0x04, 0x1c
        /*0282*/ 	.short	(.L_37 - .L_36)


	//   ....[0]....
.L_36:
        /*0284*/ 	.word	0x00001200


	//   ....[1]....
        /*0288*/ 	.word	0x00001260


	//   ....[2]....
        /*028c*/ 	.word	0x000047c0


	//   ....[3]....
        /*0290*/ 	.word	0x000047f0


	//   ....[4]....
        /*0294*/ 	.word	0x00005710


	//----- nvinfo : EIATTR_MAX_THREADS
	.align		4
.L_37:
        /*0298*/ 	.byte	0x04, 0x05
        /*029a*/ 	.short	(.L_39 - .L_38)
.L_38:
        /*029c*/ 	.word	0x00000180
        /*02a0*/ 	.word	0x00000001
        /*02a4*/ 	.word	0x00000001


	//----- nvinfo : EIATTR_CRS_STACK_SIZE
	.align		4
.L_39:
        /*02a8*/ 	.byte	0x04, 0x1e
        /*02aa*/ 	.short	(.L_41 - .L_40)
.L_40:
        /*02ac*/ 	.word	0x00000000


	//----- nvinfo : EIATTR_CBANK_PARAM_SIZE
	.align		4
.L_41:
        /*02b0*/ 	.byte	0x03, 0x19
        /*02b2*/ 	.short	0x0470


	//----- nvinfo : EIATTR_PARAM_CBANK
	.align		4
        /*02b4*/ 	.byte	0x04, 0x0a
        /*02b6*/ 	.short	(.L_43 - .L_42)
	.align		4
.L_42:
        /*02b8*/ 	.word	index@(.nv.constant0._ZN7cutlass13device_kernelINS_4gemm6kernel13GemmUniversalIN4cute5tupleIJiiiiEEENS1_10collective13CollectiveMmaINS1_34MainloopSm90TmaGmmaWarpSpecializedILi2ENS5_IJNS4_1CILi1EEESB_SB_EEENS1_32KernelTmaWarpSpecializedPingpongEEENS5_IJNSA_ILi64EEESF_SF_EEEfNS5_IJlSB_lEEEfSH_NS4_8TiledMMAINS4_8MMA_AtomIJNS4_4SM904GMMA29MMA_64x64x8_F32TF32TF32_SS_TNILNSL_7ScaleInE1ELSN_1EEEEEENS4_6LayoutISC_NS5_IJNSA_ILi0EEESR_SR_EEEEENS5_IJNS4_10UnderscoreESU_SU_EEEEENS4_13SM90_TMA_LOADENS4_14ComposedLayoutINS4_7SwizzleILi3ELi4ELi3EEENS4_18smem_ptr_flag_bitsILi32EEENSQ_INS5_IJNSA_ILi8EEENSA_ILi32EEEEEENS5_IJS14_SB_EEEEEEEvNS4_8identityESX_S18_vS19_EENS_8epilogue10collective6detail29Sm90TmaWarpSpecializedAdapterINS1C_15DefaultEpilogueIfSH_SH_NS1B_6thread17LinearCombinationIfLi1EffLNS1G_9ScaleType4KindE0ELNS_15FloatRoundStyleE2EfEENS1_15EpilogueDefaultEEEEEvvEEEEvNT_6ParamsE)
        /*02bc*/ 	.short	0x0210
        /*02be*/ 	.short	0x0470


	//----- nvinfo : EIATTR_SW_WAR
	.align		4
.L_43:
        /*02c0*/ 	.byte	0x04, 0x36
        /*02c2*/ 	.short	(.L_45 - .L_44)
.L_44:
        /*02c4*/ 	.word	0x00000008
.L_45:


//--------------------- .nv.callgraph             --------------------------
	.section	.nv.callgraph,"",@"SHT_CUDA_CALLGRAPH"
	.align	4
	.sectionentsize	8
	.align		4
        /*0000*/ 	.word	0x00000000
	.align		4
        /*0004*/ 	.word	0xffffffff
	.align		4
        /*0008*/ 	.word	index@(_ZN7cutlass13device_kernelINS_4gemm6kernel13GemmUniversalIN4cute5tupleIJiiiiEEENS1_10collective13CollectiveMmaINS1_34MainloopSm90TmaGmmaWarpSpecializedILi2ENS5_IJNS4_1CILi1EEESB_SB_EEENS1_32KernelTmaWarpSpecializedPingpongEEENS5_IJNSA_ILi64EEESF_SF_EEEfNS5_IJlSB_lEEEfSH_NS4_8TiledMMAINS4_8MMA_AtomIJNS4_4SM904GMMA29MMA_64x64x8_F32TF32TF32_SS_TNILNSL_7ScaleInE1ELSN_1EEEEEENS4_6LayoutISC_NS5_IJNSA_ILi0EEESR_SR_EEEEENS5_IJNS4_10UnderscoreESU_SU_EEEEENS4_13SM90_TMA_LOADENS4_14ComposedLayoutINS4_7SwizzleILi3ELi4ELi3EEENS4_18smem_ptr_flag_bitsILi32EEENSQ_INS5_IJNSA_ILi8EEENSA_ILi32EEEEEENS5_IJS14_SB_EEEEEEEvNS4_8identityESX_S18_vS19_EENS_8epilogue10collective6detail29Sm90TmaWarpSpecializedAdapterINS1C_15DefaultEpilogueIfSH_SH_NS1B_6thread17LinearCombinationIfLi1EffLNS1G_9ScaleType4KindE0ELNS_15FloatRoundStyleE2EfEENS1_15EpilogueDefaultEEEEEvvEEEEvNT_6ParamsE)
	.align		4
        /*000c*/ 	.word	index@(__assertfail)
	.align		4
        /*0010*/ 	.word	0x00000000
	.align		4
        /*0014*/ 	.word	0xfffffffe
	.align		4
        /*0018*/ 	.word	0x00000000
	.align		4
        /*001c*/ 	.word	0xfffffffd
	.align		4
        /*0020*/ 	.word	0x00000000
	.align		4
        /*0024*/ 	.word	0xfffffffc


//--------------------- .nv.constant4             --------------------------
	.section	.nv.constant4,"a",@progbits
	.align	8
	.align		8
.nv.constant4:
        /*0000*/ 	.dword	__assertfail
	.align		8
        /*0008*/ 	.dword	__unnamed_1
	.align		8
        /*0010*/ 	.dword	_ZN40_INTERNAL_3c618b69_4_k_cu_9cfbc256_152014cuda3std3__45__cpo5beginE
	.align		8
        /*0018*/ 	.dword	_ZN40_INTERNAL_3c618b69_4_k_cu_9cfbc256_152014cuda3std3__45__cpo3endE
	.align		8
        /*0020*/ 	.dword	_ZN40_INTERNAL_3c618b69_4_k_cu_9cfbc256_152014cuda3std3__45__cpo6cbeginE
	.align		8
        /*0028*/ 	.dword	_ZN40_INTERNAL_3c618b69_4_k_cu_9cfbc256_152014cuda3std3__45__cpo4cendE
	.align		8
        /*0030*/ 	.dword	_ZN40_INTERNAL_3c618b69_4_k_cu_9cfbc256_152014cuda3std3__442_GLOBAL__N__3c618b69_4_k_cu_9cfbc256_152016ignoreE
	.align		8
        /*0038*/ 	.dword	_ZN40_INTERNAL_3c618b69_4_k_cu_9cfbc256_152014cuda3std3__419piecewise_constructE
	.align		8
        /*0040*/ 	.dword	_ZN40_INTERNAL_3c618b69_4_k_cu_9cfbc256_152014cuda3std3__48in_placeE
	.align		8
        /*0048*/ 	.dword	_ZN40_INTERNAL_3c618b69_4_k_cu_9cfbc256_152014cuda3std6ranges3__45__cpo4swapE
	.align		8
        /*0050*/ 	.dword	_ZN40_INTERNAL_3c618b69_4_k_cu_9cfbc256_152014cuda3std6ranges3__45__cpo9iter_moveE
	.align		8
        /*0058*/ 	.dword	_ZN40_INTERNAL_3c618b69_4_k_cu_9cfbc256_152014cute7productE
	.align		8
        /*0060*/ 	.dword	_ZN40_INTERNAL_3c618b69_4_k_cu_9cfbc256_152014cute1_E
	.align		8
        /*0068*/ 	.dword	$str$22
	.align		8
        /*0070*/ 	.dword	$str$23


//--------------------- .text._ZN7cutlass13device_kernelINS_4gemm6kernel13GemmUniversalIN4cute5tupleIJiiiiEEENS1_10collective13CollectiveMmaINS1_34MainloopSm90TmaGmmaWarpSpecializedILi2ENS5_IJNS4_1CILi1EEESB_SB_EEENS1_32KernelTmaWarpSpecializedPingpongEEENS5_IJNSA_ILi64EEESF_SF_EEEfNS5_IJlSB_lEEEfSH_NS4_8TiledMMAINS4_8MMA_AtomIJNS4_4SM904GMMA29MMA_64x64x8_F32TF32TF32_SS_TNILNSL_7ScaleInE1ELSN_1EEEEEENS4_6LayoutISC_NS5_IJNSA_ILi0EEESR_SR_EEEEENS5_IJNS4_10UnderscoreESU_SU_EEEEENS4_13SM90_TMA_LOADENS4_14ComposedLayoutINS4_7SwizzleILi3ELi4ELi3EEENS4_18smem_ptr_flag_bitsILi32EEENSQ_INS5_IJNSA_ILi8EEENSA_ILi32EEEEEENS5_IJS14_SB_EEEEEEEvNS4_8identityESX_S18_vS19_EENS_8epilogue10collective6detail29Sm90TmaWarpSpecializedAdapterINS1C_15DefaultEpilogueIfSH_SH_NS1B_6thread17LinearCombinationIfLi1EffLNS1G_9ScaleType4KindE0ELNS_15FloatRoundStyleE2EfEENS1_15EpilogueDefaultEEEEEvvEEEEvNT_6ParamsE --------------------------
	.section	.text._ZN7cutlass13device_kernelINS_4gemm6kernel13GemmUniversalIN4cute5tupleIJiiiiEEENS1_10collective13CollectiveMmaINS1_34MainloopSm90TmaGmmaWarpSpecializedILi2ENS5_IJNS4_1CILi1EEESB_SB_EEENS1_32KernelTmaWarpSpecializedPingpongEEENS5_IJNSA_ILi64EEESF_SF_EEEfNS5_IJlSB_lEEEfSH_NS4_8TiledMMAINS4_8MMA_AtomIJNS4_4SM904GMMA29MMA_64x64x8_F32TF32TF32_SS_TNILNSL_7ScaleInE1ELSN_1EEEEEENS4_6LayoutISC_NS5_IJNSA_ILi0EEESR_SR_EEEEENS5_IJNS4_10UnderscoreESU_SU_EEEEENS4_13SM90_TMA_LOADENS4_14ComposedLayoutINS4_7SwizzleILi3ELi4ELi3EEENS4_18smem_ptr_flag_bitsILi32EEENSQ_INS5_IJNSA_ILi8EEENSA_ILi32EEEEEENS5_IJS14_SB_EEEEEEEvNS4_8identityESX_S18_vS19_EENS_8epilogue10collective6detail29Sm90TmaWarpSpecializedAdapterINS1C_15DefaultEpilogueIfSH_SH_NS1B_6thread17LinearCombinationIfLi1EffLNS1G_9ScaleType4KindE0ELNS_15FloatRoundStyleE2EfEENS1_15EpilogueDefaultEEEEEvvEEEEvNT_6ParamsE,"ax",@progbits
	.align	128
.text._ZN7cutlass13device_kernelINS_4gemm6kernel13GemmUniversalIN4cute5tupleIJiiiiEEENS1_10collective13CollectiveMmaINS1_34MainloopSm90TmaGmmaWarpSpecializedILi2ENS5_IJNS4_1CILi1EEESB_SB_EEENS1_32KernelTmaWarpSpecializedPingpongEEENS5_IJNSA_ILi64EEESF_SF_EEEfNS5_IJlSB_lEEEfSH_NS4_8TiledMMAINS4_8MMA_AtomIJNS4_4SM904GMMA29MMA_64x64x8_F32TF32TF32_SS_TNILNSL_7ScaleInE1ELSN_1EEEEEENS4_6LayoutISC_NS5_IJNSA_ILi0EEESR_SR_EEEEENS5_IJNS4_10UnderscoreESU_SU_EEEEENS4_13SM90_TMA_LOADENS4_14ComposedLayoutINS4_7SwizzleILi3ELi4ELi3EEENS4_18smem_ptr_flag_bitsILi32EEENSQ_INS5_IJNSA_ILi8EEENSA_ILi32EEEEEENS5_IJS14_SB_EEEEEEEvNS4_8identityESX_S18_vS19_EENS_8epilogue10collective6detail29Sm90TmaWarpSpecializedAdapterINS1C_15DefaultEpilogueIfSH_SH_NS1B_6thread17LinearCombinationIfLi1EffLNS1G_9ScaleType4KindE0ELNS_15FloatRoundStyleE2EfEENS1_15EpilogueDefaultEEEEEvvEEEEvNT_6ParamsE:
        .type           _ZN7cutlass13device_kernelINS_4gemm6kernel13GemmUniversalIN4cute5tupleIJiiiiEEENS1_10collective13CollectiveMmaINS1_34MainloopSm90TmaGmmaWarpSpecializedILi2ENS5_IJNS4_1CILi1EEESB_SB_EEENS1_32KernelTmaWarpSpecializedPingpongEEENS5_IJNSA_ILi64EEESF_SF_EEEfNS5_IJlSB_lEEEfSH_NS4_8TiledMMAINS4_8MMA_AtomIJNS4_4SM904GMMA29MMA_64x64x8_F32TF32TF32_SS_TNILNSL_7ScaleInE1ELSN_1EEEEEENS4_6LayoutISC_NS5_IJNSA_ILi0EEESR_SR_EEEEENS5_IJNS4_10UnderscoreESU_SU_EEEEENS4_13SM90_TMA_LOADENS4_14ComposedLayoutINS4_7SwizzleILi3ELi4ELi3EEENS4_18smem_ptr_flag_bitsILi32EEENSQ_INS5_IJNSA_ILi8EEENSA_ILi32EEEEEENS5_IJS14_SB_EEEEEEEvNS4_8identityESX_S18_vS19_EENS_8epilogue10collective6detail29Sm90TmaWarpSpecializedAdapterINS1C_15DefaultEpilogueIfSH_SH_NS1B_6thread17LinearCombinationIfLi1EffLNS1G_9ScaleType4KindE0ELNS_15FloatRoundStyleE2EfEENS1_15EpilogueDefaultEEEEEvvEEEEvNT_6ParamsE,@function
        .size           _ZN7cutlass13device_kernelINS_4gemm6kernel13GemmUniversalIN4cute5tupleIJiiiiEEENS1_10collective13CollectiveMmaINS1_34MainloopSm90TmaGmmaWarpSpecializedILi2ENS5_IJNS4_1CILi1EEESB_SB_EEENS1_32KernelTmaWarpSpecializedPingpongEEENS5_IJNSA_ILi64EEESF_SF_EEEfNS5_IJlSB_lEEEfSH_NS4_8TiledMMAINS4_8MMA_AtomIJNS4_4SM904GMMA29MMA_64x64x8_F32TF32TF32_SS_TNILNSL_7ScaleInE1ELSN_1EEEEEENS4_6LayoutISC_NS5_IJNSA_ILi0EEESR_SR_EEEEENS5_IJNS4_10UnderscoreESU_SU_EEEEENS4_13SM90_TMA_LOADENS4_14ComposedLayoutINS4_7SwizzleILi3ELi4ELi3EEENS4_18smem_ptr_flag_bitsILi32EEENSQ_INS5_IJNSA_ILi8EEENSA_ILi32EEEEEENS5_IJS14_SB_EEEEEEEvNS4_8identityESX_S18_vS19_EENS_8epilogue10collective6detail29Sm90TmaWarpSpecializedAdapterINS1C_15DefaultEpilogueIfSH_SH_NS1B_6thread17LinearCombinationIfLi1EffLNS1G_9ScaleType4KindE0ELNS_15FloatRoundStyleE2EfEENS1_15EpilogueDefaultEEEEEvvEEEEvNT_6ParamsE,(.L_x_128 - _ZN7cutlass13device_kernelINS_4gemm6kernel13GemmUniversalIN4cute5tupleIJiiiiEEENS1_10collective13CollectiveMmaINS1_34MainloopSm90TmaGmmaWarpSpecializedILi2ENS5_IJNS4_1CILi1EEESB_SB_EEENS1_32KernelTmaWarpSpecializedPingpongEEENS5_IJNSA_ILi64EEESF_SF_EEEfNS5_IJlSB_lEEEfSH_NS4_8TiledMMAINS4_8MMA_AtomIJNS4_4SM904GMMA29MMA_64x64x8_F32TF32TF32_SS_TNILNSL_7ScaleInE1ELSN_1EEEEEENS4_6LayoutISC_NS5_IJNSA_ILi0EEESR_SR_EEEEENS5_IJNS4_10UnderscoreESU_SU_EEEEENS4_13SM90_TMA_LOADENS4_14ComposedLayoutINS4_7SwizzleILi3ELi4ELi3EEENS4_18smem_ptr_flag_bitsILi32EEENSQ_INS5_IJNSA_ILi8EEENSA_ILi32EEEEEENS5_IJS14_SB_EEEEEEEvNS4_8identityESX_S18_vS19_EENS_8epilogue10collective6detail29Sm90TmaWarpSpecializedAdapterINS1C_15DefaultEpilogueIfSH_SH_NS1B_6thread17LinearCombinationIfLi1EffLNS1G_9ScaleType4KindE0ELNS_15FloatRoundStyleE2EfEENS1_15EpilogueDefaultEEEEEvvEEEEvNT_6ParamsE)
        .other          _ZN7cutlass13device_kernelINS_4gemm6kernel13GemmUniversalIN4cute5tupleIJiiiiEEENS1_10collective13CollectiveMmaINS1_34MainloopSm90TmaGmmaWarpSpecializedILi2ENS5_IJNS4_1CILi1EEESB_SB_EEENS1_32KernelTmaWarpSpecializedPingpongEEENS5_IJNSA_ILi64EEESF_SF_EEEfNS5_IJlSB_lEEEfSH_NS4_8TiledMMAINS4_8MMA_AtomIJNS4_4SM904GMMA29MMA_64x64x8_F32TF32TF32_SS_TNILNSL_7ScaleInE1ELSN_1EEEEEENS4_6LayoutISC_NS5_IJNSA_ILi0EEESR_SR_EEEEENS5_IJNS4_10UnderscoreESU_SU_EEEEENS4_13SM90_TMA_LOADENS4_14ComposedLayoutINS4_7SwizzleILi3ELi4ELi3EEENS4_18smem_ptr_flag_bitsILi32EEENSQ_INS5_IJNSA_ILi8EEENSA_ILi32EEEEEENS5_IJS14_SB_EEEEEEEvNS4_8identityESX_S18_vS19_EENS_8epilogue10collective6detail29Sm90TmaWarpSpecializedAdapterINS1C_15DefaultEpilogueIfSH_SH_NS1B_6thread17LinearCombinationIfLi1EffLNS1G_9ScaleType4KindE0ELNS_15FloatRoundStyleE2EfEENS1_15EpilogueDefaultEEEEEvvEEEEvNT_6ParamsE,@"STO_CUDA_ENTRY STV_DEFAULT"
_ZN7cutlass13device_kernelINS_4gemm6kernel13GemmUniversalIN4cute5tupleIJiiiiEEENS1_10collective13CollectiveMmaINS1_34MainloopSm90TmaGmmaWarpSpecializedILi2ENS5_IJNS4_1CILi1EEESB_SB_EEENS1_32KernelTmaWarpSpecializedPingpongEEENS5_IJNSA_ILi64EEESF_SF_EEEfNS5_IJlSB_lEEEfSH_NS4_8TiledMMAINS4_8MMA_AtomIJNS4_4SM904GMMA29MMA_64x64x8_F32TF32TF32_SS_TNILNSL_7ScaleInE1ELSN_1EEEEEENS4_6LayoutISC_NS5_IJNSA_ILi0EEESR_SR_EEEEENS5_IJNS4_10UnderscoreESU_SU_EEEEENS4_13SM90_TMA_LOADENS4_14ComposedLayoutINS4_7SwizzleILi3ELi4ELi3EEENS4_18smem_ptr_flag_bitsILi32EEENSQ_INS5_IJNSA_ILi8EEENSA_ILi32EEEEEENS5_IJS14_SB_EEEEEEEvNS4_8identityESX_S18_vS19_EENS_8epilogue10collective6detail29Sm90TmaWarpSpecializedAdapterINS1C_15DefaultEpilogueIfSH_SH_NS1B_6thread17LinearCombinationIfLi1EffLNS1G_9ScaleType4KindE0ELNS_15FloatRoundStyleE2EfEENS1_15EpilogueDefaultEEEEEvvEEEEvNT_6ParamsE:
[----:B------:R-:W0:Y:S01]  /*0000*/  LDC R1, c[0x0][0x28] ;  /* 0x00000a00ff017b82 */ /* 0x000e220000000800 */
[----:B------:R-:W1:Y:S01]  /*0010*/  S2R R4, SR_TID.X ;  /* 0x0000000000047919 */ /* 0x000e620000002100 */
[----:B------:R-:W-:Y:S01]  /*0020*/  ELECT P0, URZ, PT ;  /* 0x00000000003f782f */ /* 0x000fe20003800000 */
[----:B------:R-:W-:Y:S01]  /*0030*/  BSSY B0, `(.L_x_0) ;  /* 0x0000014000007945 */ /* 0x000fe20003800000 */
[----:B-1----:R-:W-:-:S05]  /*0040*/  SHF.R.U32.HI R0, RZ, 0x5, R4 ;  /* 0x00000005ff007819 */ /* 0x002fca0000011604 */
[----:B------:R-:W1:Y:S02]  /*0050*/  SHFL.IDX PT, R2, R0, RZ, 0x1f ;  /* 0x00001fff00027589 */ /* 0x000e6400000e0000 */
[----:B-1----:R-:W-:Y:S02]  /*0060*/  R2UR UR8, R2 ;  /* 0x00000000020872ca */ /* 0x002fe400000e0000 */
[----:B------:R-:W-:-:S05]  /*0070*/  SHF.R.U32.HI R2, RZ, 0x7, R4 ;  /* 0x00000007ff027819 */ /* 0x000fca0000011604 */
[----:B------:R1:W2:Y:S06]  /*0080*/  SHFL.IDX PT, R3, R2, RZ, 0x1f ;  /* 0x00001fff02037589 */ /* 0x0002ac00000e0000 */
[----:B------:R-:W-:Y:S02]  /*0090*/  USHF.R.S32.HI UR4, URZ, 0x1f, UR8 ;  /* 0x0000001f3f047899 */ /* 0x000fe40008011408 */
[----:B------:R-:W-:Y:S02]  /*00a0*/  ISETP.NE.OR P0, PT, RZ, UR8, !P0 ;  /* 0x00000008ff007c0c */ /* 0x000fe4000c705670 */
[----:B------:R-:W-:-:S04]  /*00b0*/  ULEA.HI UR4, UR4, UR8, URZ, 0x2 ;  /* 0x0000000804047291 */ /* 0x000fc8000f8f103f */
[----:B------:R-:W-:-:S04]  /*00c0*/  ULOP3.LUT UR4, UR4, 0xfffffffc, URZ, 0xc0, !UPT ;  /* 0xfffffffc04047892 */ /* 0x000fc8000f8ec03f */
[----:B------:R-:W-:-:S03]  /*00d0*/  UIADD3 UR8, UR8, -UR4, URZ ;  /* 0x8000000408087290 */ /* 0x000fc6000fffe03f */
[----:B01----:R-:W-:Y:S09]  /*00e0*/  @P0 BRA `(.L_x_1) ;  /* 0x0000000000200947 */ /* 0x003ff20003800000 */
[----:B------:R-:W-:Y:S02]  /*00f0*/  ULDC.64 UR4, c[0x0][0x198] ;  /* 0x0000660000047ab9 */ /* 0x000fe40000000a00 */
[----:B------:R-:W-:Y:S02]  /*0100*/  UIADD3 UR6, UP0, UR4, 0xf0, URZ ;  /* 0x000000f004067890 */ /* 0x000fe4000ff1e03f */
[----:B------:R-:W-:Y:S02]  /*0110*/  UIADD3 UR4, UP1, UR4, 0x1f0, URZ ;  /* 0x000001f004047890 */ /* 0x000fe4000ff3e03f */
[----:B------:R-:W-:Y:S02]  /*0120*/  UIADD3.X UR7, URZ, UR5, URZ, UP0, !UPT ;  /* 0x000000053f077290 */ /* 0x000fe400087fe43f */
[----:B------:R-:W-:-:S07]  /*0130*/  UIADD3.X UR5, URZ, UR5, URZ, UP1, !UPT ;  /* 0x000000053f057290 */ /* 0x000fce0008ffe43f */
[----:B------:R0:W-:Y:S02]  /*0140*/  UTMACCTL.PF [UR6] ;  /* 0x00000000060079b9 */ /* 0x0001e40008040000 */
[----:B------:R0:W-:Y:S02]  /*0150*/  UTMACCTL.PF [UR4] ;  /* 0x00000000040079b9 */ /* 0x0001e40008040000 */
[----:B0-----:R-:W-:Y:S01]  /*0160*/  NOP ;  /* 0x0000000000007918 */ /* 0x001fe20000000000 */
.L_x_1:
[----:B------:R-:W-:Y:S05]  /*0170*/  BSYNC B0 ;  /* 0x0000000000007941 */ /* 0x000fea0003800000 */
.L_x_0:
[----:B------:R-:W0:Y:S01]  /*0180*/  SHFL.IDX PT, R5, R0, RZ, 0x1f ;  /* 0x00001fff00057589 */ /* 0x000e2200000e0000 */
[----:B--2---:R-:W-:Y:S01]  /*0190*/  R2UR UR15, R3 ;  /* 0x00000000030f72ca */ /* 0x004fe200000e0000 */
[----:B------:R-:W-:-:S04]  /*01a0*/  UISETP.NE.AND UP0, UPT, UR8, 0x3, UPT ;  /* 0x000000030800788c */ /* 0x000fc8000bf05270 */
[----:B------:R-:W-:-:S08]  /*01b0*/  UISETP.EQ.OR UP0, UPT, UR8, URZ, !UP0 ;  /* 0x0000003f0800728c */ /* 0x000fd0000c702670 */
[----:B------:R-:W-:Y:S02]  /*01c0*/  UIADD3 UR18, UR15, -0x1, URZ ;  /* 0xffffffff0f127890 */ /* 0x000fe4000fffe03f */
[----:B------:R-:W-:Y:S02]  /*01d0*/  UISETP.EQ.AND UP0, UPT, UR15, URZ, UP0 ;  /* 0x0000003f0f00728c */ /* 0x000fe40008702270 */
[----:B------:R-:W-:Y:S02]  /*01e0*/  UISETP.GE.U32.AND UP1, UPT, UR18, 0x2, UPT ;  /* 0x000000021200788c */ /* 0x000fe4000bf26070 */
[----:B------:R-:W-:Y:S01]  /*01f0*/  USEL UR40, URZ, 0x1, !UP0 ;  /* 0x000000013f287887 */ /* 0x000fe2000c000000 */
[----:B0-----:R-:W-:-:S03]  /*0200*/  ISETP.NE.AND P0, PT, R5, RZ, PT ;  /* 0x000000ff0500720c */ /* 0x001fc60003f05270 */
[----:B------:R-:W-:-:S10]  /*0210*/  USEL UR40, UR40, 0x2, UP1 ;  /* 0x0000000228287887 */ /* 0x000fd40008800000 */
[----:B------:R-:W-:Y:S05]  /*0220*/  @P0 BRA `(.L_x_2) ;  /* 0x0000000000480947 */ /* 0x000fea0003800000 */
[----:B------:R-:W0:Y:S01]  /*0230*/  S2UR UR9, SR_CgaCtaId ;  /* 0x00000000000979c3 */ /* 0x000e220000008800 */
[----:B------:R-:W-:Y:S01]  /*0240*/  UMOV UR4, 0x400 ;  /* 0x0000040000047882 */ /* 0x000fe20000000000 */
[----:B------:R-:W-:Y:S01]  /*0250*/  UMOV UR5, 0x1 ;  /* 0x0000000100057882 */ /* 0x000fe20000000000 */
[----:B------:R-:W-:Y:S01]  /*0260*/  UMOV UR6, 0x80 ;  /* 0x0000008000067882 */ /* 0x000fe20000000000 */
[----:B------:R-:W-:Y:S01]  /*0270*/  ELECT P0, URZ, PT ;  /* 0x00000000003f782f */ /* 0x000fe20003800000 */
[----:B------:R-:W-:-:S04]  /*0280*/  UIADD3 UR6, -UR6, 0x100000, URZ ;  /* 0x0010000006067890 */ /* 0x000fc8000fffe13f */
[----:B------:R-:W-:Y:S02]  /*0290*/  USHF.L.U32 UR7, UR6, 0xb, URZ ;  /* 0x0000000b06077899 */ /* 0x000fe4000800063f */
[----:B------:R-:W-:Y:S02]  /*02a0*/  USHF.L.U32 UR6, UR6, 0x1, URZ ;  /* 0x0000000106067899 */ /* 0x000fe4000800063f */
[----:B0-----:R-:W-:Y:S02]  /*02b0*/  ULEA UR9, UR9, UR4, 0x18 ;  /* 0x0000000409097291 */ /* 0x001fe4000f8ec03f */
[----:B------:R-:W-:-:S04]  /*02c0*/  UIADD3 UR4, -UR5, 0x100000, URZ ;  /* 0x0010000005047890 */ /* 0x000fc8000fffe13f */
[----:B------:R-:W-:Y:S02]  /*02d0*/  USHF.L.U32 UR5, UR4, 0xb, URZ ;  /* 0x0000000b04057899 */ /* 0x000fe4000800063f */
[----:B------:R-:W-:Y:S01]  /*02e0*/  USHF.L.U32 UR4, UR4, 0x1, URZ ;  /* 0x0000000104047899 */ /* 0x000fe2000800063f */
[----:B------:R-:W0:Y:S11]  /*02f0*/  FENCE.VIEW.ASYNC.S ;  /* 0x00000000000073c6 */ /* 0x000e360000000000 */
[----:B0-----:R0:W1:Y:S01]  /*0300*/  SYNCS.EXCH.64 URZ, [UR9], UR4 ;  /* 0x00000004093f75b2 */ /* 0x0010620008000100 */
[----:B------:R0:W2:Y:S01]  /*0310*/  SYNCS.EXCH.64 URZ, [UR9+0x10], UR6 ;  /* 0x00001006093f75b2 */ /* 0x0000a20008000100 */
[----:B------:R0:W3:Y:S01]  /*0320*/  SYNCS.EXCH.64 URZ, [UR9+0x8], UR4 ;  /* 0x00000804093f75b2 */ /* 0x0000e20008000100 */
[----:B------:R0:W4:Y:S01]  /*0330*/  SYNCS.EXCH.64 URZ, [UR9+0x18], UR6 ;  /* 0x00001806093f75b2 */ /* 0x0001220008000100 */
[----:B------:R-:W-:Y:S01]  /*0340*/  NOP ;  /* 0x0000000000007918 */ /* 0x000fe20000000000 */
.L_x_2:
[----:B------:R-:W5:Y:S01]  /*0350*/  SHFL.IDX PT, R5, R0, RZ, 0x1f ;  /* 0x00001fff00057589 */ /* 0x000f6200000e0000 */
[----:B------:R-:W-:Y:S01]  /*0360*/  ELECT P0, URZ, PT ;  /* 0x00000000003f782f */ /* 0x000fe20003800000 */
[----:B------:R-:W-:Y:S01]  /*0370*/  NOP ;  /* 0x0000000000007918 */ /* 0x000fe20000000000 */
[----:B------:R-:W-:Y:S01]  /*0380*/  ELECT P1, URZ, PT ;  /* 0x00000000003f782f */ /* 0x000fe20003820000 */
[----:B------:R-:W1:Y:S01]  /*0390*/  SHFL.IDX PT, R3, R0, RZ, 0x1f ;  /* 0x00001fff00037589 */ /* 0x000e6200000e0000 */
[----:B0-----:R-:W-:Y:S01]  /*03a0*/  UMOV UR4, 0x20 ;  /* 0x0000002000047882 */ /* 0x001fe20000000000 */
[----:B------:R-:W-:Y:S01]  /*03b0*/  UMOV UR12, 0x80 ;  /* 0x00000080000c7882 */ /* 0x000fe20000000000 */
[----:B------:R-:W-:Y:S01]  /*03c0*/  NOP ;  /* 0x0000000000007918 */ /* 0x000fe20000000000 */
[----:B------:R0:W0:Y:S01]  /*03d0*/  SHFL.IDX PT, R63, R2, RZ, 0x1f ;  /* 0x00001fff023f7589 */ /* 0x00002200000e0000 */
[----:B------:R-:W-:Y:S01]  /*03e0*/  ULDC.64 UR56, c[0x0][0x208] ;  /* 0x0000820000387ab9 */ /* 0x000fe20000000a00 */
[----:B-----5:R-:W-:-:S02]  /*03f0*/  ISETP.NE.OR P0, PT, R5, RZ, !P0 ;  /* 0x000000ff0500720c */ /* 0x020fc40004705670 */
[----:B-1----:R-:W-:Y:S02]  /*0400*/  ISETP.NE.OR P1, PT, R3, RZ, !P1 ;  /* 0x000000ff0300720c */ /* 0x002fe40004f25670 */
[----:B------:R-:W-:-:S04]  /*0410*/  SHF.R.S32.HI R3, RZ, 0x1f, R4 ;  /* 0x0000001fff037819 */ /* 0x000fc80000011404 */
[----:B------:R-:W-:-:S05]  /*0420*/  LEA.HI R3, R3, R4, RZ, 0x7 ;  /* 0x0000000403037211 */ /* 0x000fca00078f38ff */
[----:B------:R-:W-:Y:S01]  /*0430*/  VOTEU.ALL UP0, P0 ;  /* 0x00000000003f7886 */ /* 0x000fe20000000000 */
[----:B------:R-:W-:Y:S01]  /*0440*/  LOP3.LUT R3, R3, 0xffffff80, RZ, 0xc0, !PT ;  /* 0xffffff8003037812 */ /* 0x000fe200078ec0ff */
[----:B------:R-:W-:-:S03]  /*0450*/  VOTEU.ALL UP1, P1 ;  /* 0x00000000003f7886 */ /* 0x000fc60000820000 */
[----:B------:R-:W1:Y:S01]  /*0460*/  @!UP0 S2UR UR7, SR_CgaCtaId ;  /* 0x00000000000789c3 */ /* 0x000e620000008800 */
[----:B------:R-:W-:Y:S01]  /*0470*/  @!UP0 UMOV UR6, 0x400 ;  /* 0x0000040000068882 */ /* 0x000fe20000000000 */
[----:B------:R-:W-:-:S04]  /*0480*/  @!UP0 UIADD3 UR4, -UR4, 0x100000, URZ ;  /* 0x0010000004048890 */ /* 0x000fc8000fffe13f */
[----:B------:R-:W-:Y:S02]  /*0490*/  @!UP0 USHF.L.U32 UR5, UR4, 0xb, URZ ;  /* 0x0000000b04058899 */ /* 0x000fe4000800063f */
[----:B------:R-:W-:Y:S01]  /*04a0*/  @!UP0 USHF.L.U32 UR4, UR4, 0x1, URZ ;  /* 0x0000000104048899 */ /* 0x000fe2000800063f */
[----:B------:R-:W-:Y:S01]  /*04b0*/  IMAD.IADD R3, R4, 0x1, -R3 ;  /* 0x0000000104037824 */ /* 0x000fe200078e0a03 */
[----:B------:R-:W-:Y:S01]  /*04c0*/  @!UP1 UMOV UR10, 0x400 ;  /* 0x00000400000a9882 */ /* 0x000fe20000000000 */
[----:B------:R-:W-:Y:S01]  /*04d0*/  VOTEU.ALL UP2, P1 ;  /* 0x00000000003f7886 */ /* 0x000fe20000840000 */
[----:B------:R-:W-:Y:S01]  /*04e0*/  VOTEU.ALL UP3, P1 ;  /* 0x00000000003f7886 */ /* 0x000fe20000860000 */
[----:B------:R-:W-:Y:S01]  /*04f0*/  VOTEU.ALL UP4, P1 ;  /* 0x00000000003f7886 */ /* 0x000fe20000880000 */
[----:B------:R-:W5:Y:S01]  /*0500*/  @!UP1 S2UR UR11, SR_CgaCtaId ;  /* 0x00000000000b99c3 */ /* 0x000f620000008800 */
[----:B------:R-:W-:Y:S01]  /*0510*/  VOTEU.ALL UP5, P1 ;  /* 0x00000000003f7886 */ /* 0x000fe200008a0000 */
[----:B------:R-:W-:Y:S01]  /*0520*/  ISETP.NE.AND P1, PT, RZ, UR15, PT ;  /* 0x0000000fff007c0c */ /* 0x000fe2000bf25270 */
[----:B-1----:R-:W-:-:S02]  /*0530*/  @!UP0 ULEA UR9, UR7, UR6, 0x18 ;  /* 0x0000000607098291 */ /* 0x002fc4000f8ec03f */
[----:B------:R-:W-:-:S04]  /*0540*/  @!UP1 UIADD3 UR6, -UR12, 0x100000, URZ ;  /* 0x001000000c069890 */ /* 0x000fc8000fffe13f */
[----:B------:R-:W-:Y:S02]  /*0550*/  @!UP1 USHF.L.U32 UR7, UR6, 0xb, URZ ;  /* 0x0000000b06079899 */ /* 0x000fe4000800063f */
[----:B------:R-:W-:Y:S01]  /*0560*/  @!UP1 USHF.L.U32 UR6, UR6, 0x1, URZ ;  /* 0x0000000106069899 */ /* 0x000fe2000800063f */
[----:B------:R-:W-:Y:S01]  /*0570*/  VOTEU.ALL UP0, P0 ;  /* 0x00000000003f7886 */ /* 0x000fe20000000000 */
[----:B-----5:R-:W-:Y:S01]  /*0580*/  @!UP1 ULEA UR10, UR11, UR10, 0x18 ;  /* 0x0000000a0b0a9291 */ /* 0x020fe2000f8ec03f */
[----:B------:R-:W-:Y:S01]  /*0590*/  VOTEU.ALL UP1, P0 ;  /* 0x00000000003f7886 */ /* 0x000fe20000020000 */
[----:B------:R-:W1:Y:S02]  /*05a0*/  FENCE.VIEW.ASYNC.S ;  /* 0x00000000000073c6 */ /* 0x000e640000000000 */
[----:B-1----:R-:W2:Y:S02]  /*05b0*/  @!UP0 SYNCS.EXCH.64 URZ, [UR9+0x50], UR4 ;  /* 0x00005004093f85b2 */ /* 0x002ea40008000100 */
[----:B------:R1:W2:Y:S01]  /*05c0*/  @!UP1 SYNCS.EXCH.64 URZ, [UR9+0x58], UR4 ;  /* 0x00005804093f95b2 */ /* 0x0002a20008000100 */
[----:B------:R-:W-:Y:S01]  /*05d0*/  NOP ;  /* 0x0000000000007918 */ /* 0x000fe20000000000 */
[----:B-1----:R-:W-:-:S02]  /*05e0*/  ULDC.64 UR4, c[0x0][0x598] ;  /* 0x0001660000047ab9 */ /* 0x002fc40000000a00 */
[----:B------:R-:W-:Y:S02]  /*05f0*/  ISETP.NE.U32.AND P0, PT, RZ, UR4, PT ;  /* 0x00000004ff007c0c */ /* 0x000fe4000bf05070 */
[----:B------:R1:W2:Y:S02]  /*0600*/  @!UP2 SYNCS.EXCH.64 URZ, [UR10+0x30], UR6 ;  /* 0x000030060a3fa5b2 */ /* 0x0002a40008000100 */
[----:B------:R-:W-:Y:S01]  /*0610*/  ISETP.NE.AND.EX P0, PT, RZ, UR5, PT, P0 ;  /* 0x00000005ff007c0c */ /* 0x000fe2000bf05300 */
[----:B------:R1:W2:Y:S01]  /*0620*/  @!UP3 SYNCS.EXCH.64 URZ, [UR10+0x38], UR6 ;  /* 0x000038060a3fb5b2 */ /* 0x0002a20008000100 */
[----:B------:R1:W2:Y:S01]  /*0630*/  @!UP4 SYNCS.EXCH.64 URZ, [UR10+0x40], UR6 ;  /* 0x000040060a3fc5b2 */ /* 0x0002a20008000100 */
[----:B------:R1:W2:Y:S01]  /*0640*/  @!UP5 SYNCS.EXCH.64 URZ, [UR10+0x48], UR6 ;  /* 0x000048060a3fd5b2 */ /* 0x0002a20008000100 */
[----:B------:R-:W-:Y:S01]  /*0650*/  NOP ;  /* 0x0000000000007918 */ /* 0x000fe20000000000 */
[----:B--234-:R-:W-:Y:S08]  /*0660*/  BAR.SYNC.DEFER_BLOCKING 0x0 ;  /* 0x0000000000007b1d */ /* 0x01cff00000010000 */
[----:B01----:R-:W-:Y:S05]  /*0670*/  @!P0 BRA `(.L_x_3) ;  /* 0x00000000001c8947 */ /* 0x003fea0003800000 */
[----:B------:R-:W0:Y:S02]  /*0680*/  LDC.64 R6, c[0x0][0x598] ;  /* 0x00016600ff067b82 */ /* 0x000e240000000a00 */
[----:B0-----:R-:W2:Y:S02]  /*0690*/  LDG.E.64 R6, desc[UR56][R6.64] ;  /* 0x0000003806067981 */ /* 0x001ea4000c1e1b00 */
[----:B--2---:R-:W-:-:S04]  /*06a0*/  ISETP.NE.U32.AND P0, PT, R6, RZ, PT ;  /* 0x000000ff0600720c */ /* 0x004fc80003f05070 */
[----:B------:R-:W-:-:S13]  /*06b0*/  ISETP.NE.AND.EX P0, PT, R7, RZ, PT, P0 ;  /* 0x000000ff0700720c */ /* 0x000fda0003f05300 */
[----:B------:R-:W-:Y:S05]  /*06c0*/  @!P0 BRA `(.L_x_3) ;  /* 0x0000000000088947 */ /* 0x000fea0003800000 */
[----:B------:R1:W5:Y:S01]  /*06d0*/  LD.E R22, desc[UR56][R6.64] ;  /* 0x0000003806167980 */ /* 0x000362000c101900 */
[----:B------:R-:W-:Y:S05]  /*06e0*/  BRA `(.L_x_4) ;  /* 0x0000000000247947 */ /* 0x000fea0003800000 */
.L_x_3:
[----:B------:R-:W-:Y:S02]  /*06f0*/  ULDC.64 UR4, c[0x0][0x588] ;  /* 0x0001620000047ab9 */ /* 0x000fe40000000a00 */
[----:B------:R-:W-:-:S04]  /*0700*/  ISETP.NE.U32.AND P0, PT, RZ, UR4, PT ;  /* 0x00000004ff007c0c */ /* 0x000fc8000bf05070 */
[----:B------:R-:W-:-:S13]  /*0710*/  ISETP.NE.AND.EX P0, PT, RZ, UR5, PT, P0 ;  /* 0x00000005ff007c0c */ /* 0x000fda000bf05300 */
[----:B------:R-:W-:Y:S05]  /*0720*/  @!P0 BRA `(.L_x_5) ;  /* 0x00000000000c8947 */ /* 0x000fea0003800000 */
[----:B------:R-:W0:Y:S02]  /*0730*/  LDC.64 R22, c[0x0][0x588] ;  /* 0x00016200ff167b82 */ /* 0x000e240000000a00 */
[----:B0-----:R0:W5:Y:S01]  /*0740*/  LDG.E R22, desc[UR56][R22.64] ;  /* 0x0000003816167981 */ /* 0x001162000c1e1900 */
[----:B------:R-:W-:Y:S05]  /*0750*/  BRA `(.L_x_4) ;  /* 0x0000000000087947 */ /* 0x000fea0003800000 */
.L_x_5:
[----:B------:R-:W-:Y:S02]  /*0760*/  ULDC UR4, c[0x0][0x580] ;  /* 0x0001600000047ab9 */ /* 0x000fe40000000800 */
[----:B------:R-:W-:-:S07]  /*0770*/  IMAD.U32 R22, RZ, RZ, UR4 ;  /* 0x00000004ff167e24 */ /* 0x000fce000f8e00ff */
.L_x_4:
[----:B------:R-:W-:Y:S02]  /*0780*/  ULDC.64 UR4, c[0x0][0x5a0] ;  /* 0x0001680000047ab9 */ /* 0x000fe40000000a00 */
[----:B------:R-:W-:-:S04]  /*0790*/  ISETP.NE.U32.AND P0, PT, RZ, UR4, PT ;  /* 0x00000004ff007c0c */ /* 0x000fc8000bf05070 */
[----:B------:R-:W-:-:S13]  /*07a0*/  ISETP.NE.AND.EX P0, PT, RZ, UR5, PT, P0 ;  /* 0x00000005ff007c0c */ /* 0x000fda000bf05300 */
[----:B------:R-:W-:Y:S05]  /*07b0*/  @!P0 BRA `(.L_x_6) ;  /* 0x00000000001c8947 */ /* 0x000fea0003800000 */
[----:B-1----:R-:W1:Y:S02]  /*07c0*/  LDC.64 R6, c[0x0][0x5a0] ;  /* 0x00016800ff067b82 */ /* 0x002e640000000a00 */
[----:B-1----:R-:W2:Y:S02]  /*07d0*/  LDG.E.64 R6, desc[UR56][R6.64] ;  /* 0x0000003806067981 */ /* 0x002ea4000c1e1b00 */
[----:B--2---:R-:W-:-:S04]  /*07e0*/  ISETP.NE.U32.AND P0, PT, R6, RZ, PT ;  /* 0x000000ff0600720c */ /* 0x004fc80003f05070 */
[----:B------:R-:W-:-:S13]  /*07f0*/  ISETP.NE.AND.EX P0, PT, R7, RZ, PT, P0 ;  /* 0x000000ff0700720c */ /* 0x000fda0003f05300 */
[----:B------:R-:W-:Y:S05]  /*0800*/  @!P0 BRA `(.L_x_6) ;  /* 0x0000000000088947 */ /* 0x000fea0003800000 */
[----:B0-----:R2:W5:Y:S01]  /*0810*/  LD.E R23, desc[UR56][R6.64] ;  /* 0x0000003806177980 */ /* 0x001562000c101900 */
[----:B------:R-:W-:Y:S05]  /*0820*/  BRA `(.L_x_7) ;  /* 0x0000000000247947 */ /* 0x000fea0003800000 */
.L_x_6:
[----:B------:R-:W-:Y:S02]  /*0830*/  ULDC.64 UR4, c[0x0][0x590] ;  /* 0x0001640000047ab9 */ /* 0x000fe40000000a00 */
[----:B------:R-:W-:-:S04]  /*0840*/  ISETP.NE.U32.AND P0, PT, RZ, UR4, PT ;  /* 0x00000004ff007c0c */ /* 0x000fc8000bf05070 */
[----:B------:R-:W-:-:S13]  /*0850*/  ISETP.NE.AND.EX P0, PT, RZ, UR5, PT, P0 ;  /* 0x00000005ff007c0c */ /* 0x000fda000bf05300 */
[----:B------:R-:W-:Y:S05]  /*0860*/  @!P0 BRA `(.L_x_8) ;  /* 0x00000000000c8947 */ /* 0x000fea0003800000 */
[----:B-1----:R-:W0:Y:S02]  /*0870*/  LDC.64 R6, c[0x0][0x590] ;  /* 0x00016400ff067b82 */ /* 0x002e240000000a00 */
[----:B0-----:R0:W5:Y:S01]  /*0880*/  LDG.E R23, desc[UR56][R6.64] ;  /* 0x0000003806177981 */ /* 0x001162000c1e1900 */
[----:B------:R-:W-:Y:S05]  /*0890*/  BRA `(.L_x_7) ;  /* 0x0000000000087947 */ /* 0x000fea0003800000 */
.L_x_8:
[----:B------:R-:W-:Y:S02]  /*08a0*/  ULDC UR4, c[0x0][0x584] ;  /* 0x0001610000047ab9 */ /* 0x000fe40000000800 */
[----:B0-----:R-:W-:-:S07]  /*08b0*/  IMAD.U32 R23, RZ, RZ, UR4 ;  /* 0x00000004ff177e24 */ /* 0x001fce000f8e00ff */
.L_x_7:
[----:B------:R-:W3:Y:S01]  /*08c0*/  S2UR UR10, SR_CTAID.Y ;  /* 0x00000000000a79c3 */ /* 0x000ee20000002600 */
[----:B------:R-:W-:Y:S01]  /*08d0*/  ULDC UR5, c[0x0][0x65c] ;  /* 0x0001970000057ab9 */ /* 0x000fe20000000800 */
[----:B------:R-:W-:Y:S01]  /*08e0*/  UISETP.NE.AND UP0, UPT, UR15, 0x2, UPT ;  /* 0x000000020f00788c */ /* 0x000fe2000bf05270 */
[----:B------:R-:W-:Y:S01]  /*08f0*/  IMAD.MOV.U32 R18, RZ, RZ, -0x1 ;  /* 0xffffffffff127424 */ /* 0x000fe200078e00ff */
[----:B------:R-:W-:Y:S01]  /*0900*/  UISETP.NE.AND UP2, UPT, UR5, 0x1, UPT ;  /* 0x000000010500788c */ /* 0x000fe2000bf45270 */
[----:B------:R-:W-:Y:S02]  /*0910*/  IMAD.MOV.U32 R2, RZ, RZ, -0x1 ;  /* 0xffffffffff027424 */ /* 0x000fe400078e00ff */
[----:B------:R-:W-:Y:S01]  /*0920*/  IMAD.MOV.U32 R19, RZ, RZ, -0x1 ;  /* 0xffffffffff137424 */ /* 0x000fe200078e00ff */
[----:B------:R-:W4:Y:S01]  /*0930*/  S2UR UR4, SR_CTAID.X ;  /* 0x00000000000479c3 */ /* 0x000f220000002500 */
[----:B------:R-:W-:-:S06]  /*0940*/  UP2UR UR38, UPR, URZ, 0x4 ;  /* 0x000000043f267883 */ /* 0x000fcc0008000000 */
[----:B------:R-:W-:Y:S01]  /*0950*/  @UP2 ULDC UR12, c[0x0][0x10] ;  /* 0x00000400000c2ab9 */ /* 0x000fe20000000800 */
[----:B------:R-:W-:Y:S01]  /*0960*/  @UP2 UMOV UR7, URZ ;  /* 0x0000003f00072c82 */ /* 0x000fe20008000000 */
[----:B------:R-:W-:Y:S01]  /*0970*/  @UP2 UMOV UR5, URZ ;  /* 0x0000003f00052c82 */ /* 0x000fe20008000000 */
[----:B012---:R-:W0:Y:S01]  /*0980*/  LDC.64 R6, c[0x0][0x650] ;  /* 0x00019400ff067b82 */ /* 0x007e220000000a00 */
[----:B---3--:R-:W-:Y:S02]  /*0990*/  @UP2 UMOV UR9, UR10 ;  /* 0x0000000a00092c82 */ /* 0x008fe40008000000 */
[----:B------:R-:W-:Y:S01]  /*09a0*/  @UP2 UMOV UR6, UR9 ;  /* 0x0000000900062c82 */ /* 0x000fe20008000000 */
[----:B------:R-:W-:Y:S01]  /*09b0*/  @!UP2 UMOV UR9, UR10 ;  /* 0x0000000a0009ac82 */ /* 0x000fe20008000000 */
[----:B----4-:R-:W-:-:S03]  /*09c0*/  @UP2 UIMAD.WIDE.U32 UR12, UR4, UR12, UR6 ;  /* 0x0000000c040c22a5 */ /* 0x010fc6000f8e0006 */
[----:B------:R-:W-:Y:S01]  /*09d0*/  @!UP2 ULDC UR6, c[0x0][0xc] ;  /* 0x000003000006aab9 */ /* 0x000fe20000000800 */
[----:B------:R-:W-:Y:S01]  /*09e0*/  @UP2 UIADD3 UR14, UR13, UR5, URZ ;  /* 0x000000050d0e2290 */ /* 0x000fe2000fffe03f */
[----:B------:R-:W-:Y:S02]  /*09f0*/  ULDC UR10, c[0x0][0xc] ;  /* 0x00000300000a7ab9 */ /* 0x000fe40000000800 */
[----:B------:R-:W-:Y:S01]  /*0a00*/  UMOV UR5, URZ ;  /* 0x0000003f00057c82 */ /* 0x000fe20008000000 */
[----:B------:R-:W-:Y:S01]  /*0a10*/  ULDC UR11, c[0x0][0x10] ;  /* 0x00000400000b7ab9 */ /* 0x000fe20000000800 */
[----:B------:R-:W-:Y:S02]  /*0a20*/  @!UP2 UIMAD.WIDE.U32 UR6, UR6, UR9, UR4 ;  /* 0x000000090606a2a5 */ /* 0x000fe4000f8e0004 */
[----:B------:R-:W-:Y:S01]  /*0a30*/  UIMAD.WIDE.U32 UR10, UR10, UR11, URZ ;  /* 0x0000000b0a0a72a5 */ /* 0x000fe2000f8e003f */
[----:B------:R-:W-:-:S03]  /*0a40*/  ULDC UR13, c[0x0][0x14] ;  /* 0x00000500000d7ab9 */ /* 0x000fc60000000800 */
[----:B------:R-:W-:Y:S02]  /*0a50*/  UIMAD.WIDE.U32 UR54, UR10, UR13, URZ ;  /* 0x0000000d0a3672a5 */ /* 0x000fe4000f8e003f */
[----:B------:R-:W-:Y:S01]  /*0a60*/  UIMAD UR39, UR11, UR13, URZ ;  /* 0x0000000d0b2772a4 */ /* 0x000fe2000f8e023f */
[----:B------:R-:W-:Y:S01]  /*0a70*/  @!UP2 UMOV UR12, UR6 ;  /* 0x00000006000cac82 */ /* 0x000fe20008000000 */
[----:B------:R-:W-:Y:S02]  /*0a80*/  @!UP2 UMOV UR14, UR7 ;  /* 0x00000007000eac82 */ /* 0x000fe40008000000 */
[----:B------:R-:W-:Y:S02]  /*0a90*/  UIADD3 UR39, UR55, UR39, URZ ;  /* 0x0000002737277290 */ /* 0x000fe4000fffe03f */
[----:B------:R-:W-:-:S04]  /*0aa0*/  UIADD3 UR6, UP1, UR12, UR54, URZ ;  /* 0x000000360c067290 */ /* 0x000fc8000ff3e03f */
[----:B------:R-:W-:Y:S02]  /*0ab0*/  UIADD3.X UR7, UR14, UR39, URZ, UP1, !UPT ;  /* 0x000000270e077290 */ /* 0x000fe40008ffe43f */
[----:B------:R-:W-:Y:S02]  /*0ac0*/  USEL UR6, UR6, UR12, !UP0 ;  /* 0x0000000c06067287 */ /* 0x000fe4000c000000 */
[----:B------:R-:W-:-:S04]  /*0ad0*/  USEL UR7, UR7, UR14, !UP0 ;  /* 0x0000000e07077287 */ /* 0x000fc8000c000000 */
[----:B0-----:R-:W-:Y:S01]  /*0ae0*/  ISETP.LE.U32.AND P0, PT, R6, UR6, PT ;  /* 0x0000000606007c0c */ /* 0x001fe2000bf03070 */
[----:B------:R-:W-:Y:S02]  /*0af0*/  IMAD.U32 R16, RZ, RZ, UR6 ;  /* 0x00000006ff107e24 */ /* 0x000fe4000f8e00ff */
[----:B------:R-:W-:Y:S02]  /*0b00*/  IMAD.U32 R0, RZ, RZ, UR7 ;  /* 0x00000007ff007e24 */ /* 0x000fe4000f8e00ff */
[----:B------:R-:W-:-:S03]  /*0b10*/  IMAD.U32 R17, RZ, RZ, UR7 ;  /* 0x00000007ff117e24 */ /* 0x000fc6000f8e00ff */
[----:B------:R-:W-:Y:S02]  /*0b20*/  ISETP.GE.U32.AND.EX P0, PT, R0, R7, PT, P0 ;  /* 0x000000070000720c */ /* 0x000fe40003f06100 */
[----:B------:R-:W-:-:S11]  /*0b30*/  PRMT R0, RZ, 0x7610, R0 ;  /* 0x00007610ff007816 */ /* 0x000fd60000000000 */
[----:B------:R-:W-:Y:S05]  /*0b40*/  @P0 BRA `(.L_x_9) ;  /* 0x00000004008c0947 */ /* 0x000fea0003800000 */
[----:B------:R-:W-:Y:S01]  /*0b50*/  I2FP.F32.U32 R0, UR4 ;  /* 0x0000000400007c45 */ /* 0x000fe20008201000 */
[----:B------:R-:W-:Y:S01]  /*0b60*/  ULDC.64 UR16, c[0x0][0x628] ;  /* 0x00018a0000107ab9 */ /* 0x000fe20000000a00 */
[----:B------:R-:W-:Y:S01]  /*0b70*/  ULDC UR6, c[0x0][0x150] ;  /* 0x0000540000067ab9 */ /* 0x000fe20000000800 */
[----:B------:R-:W-:Y:S01]  /*0b80*/  ISETP.NE.U32.AND P0, PT, RZ, UR16, PT ;  /* 0x00000010ff007c0c */ /* 0x000fe2000bf05070 */
[----:B------:R-:W-:Y:S01]  /*0b90*/  ULDC UR15, c[0x0][0x630] ;  /* 0x00018c00000f7ab9 */ /* 0x000fe20000000800 */
[----:B------:R-:W-:Y:S01]  /*0ba0*/  FMUL R0, R0, UR6 ;  /* 0x0000000600007c20 */ /* 0x000fe20008400000 */
[----:B------:R-:W-:Y:S01]  /*0bb0*/  R2UR UR19, R16 ;  /* 0x00000000101372ca */ /* 0x000fe200000e0000 */
[----:B------:R-:W-:Y:S01]  /*0bc0*/  ULDC UR21, c[0x0][0x154] ;  /* 0x0000550000157ab9 */ /* 0x000fe20000000800 */
[----:B------:R-:W-:Y:S01]  /*0bd0*/  ISETP.NE.AND.EX P0, PT, RZ, UR17, PT, P0 ;  /* 0x00000011ff007c0c */ /* 0x000fe2000bf05300 */
[----:B------:R0:W1:Y:S01]  /*0be0*/  F2I.U32.TRUNC.NTZ R2, R0 ;  /* 0x0000000000027305 */ /* 0x000062000020f000 */
[----:B------:R-:W-:-:S02]  /*0bf0*/  R2UR UR20, R17 ;  /* 0x00000000111472ca */ /* 0x000fc400000e0000 */
[----:B------:R-:W-:Y:S02]  /*0c00*/  R2UR UR6, R16 ;  /* 0x00000000100672ca */ /* 0x000fe400000e0000 */
[----:B------:R-:W-:-:S07]  /*0c10*/  R2UR UR7, R17 ;  /* 0x00000000110772ca */ /* 0x000fce00000e0000 */
[----:B0-----:R-:W-:Y:S08]  /*0c20*/  @!P0 BRA `(.L_x_10) ;  /* 0x0000000000308947 */ /* 0x001ff00003800000 */
[----:B------:R-:W-:Y:S01]  /*0c30*/  R2UR UR6, R16 ;  /* 0x00000000100672ca */ /* 0x000fe200000e0000 */
[----:B------:R-:W-:Y:S01]  /*0c40*/  ULDC UR12, c[0x0][0x634] ;  /* 0x00018d00000c7ab9 */ /* 0x000fe20000000800 */
[----:B------:R-:W-:-:S11]  /*0c50*/  R2UR UR14, R17 ;  /* 0x00000000110e72ca */ /* 0x000fd600000e0000 */
[----:B------:R-:W-:-:S04]  /*0c60*/  UIADD3 UR12, UP1, UR6, UR12, URZ ;  /* 0x0000000c060c7290 */ /* 0x000fc8000ff3e03f */
[----:B------:R-:W-:-:S04]  /*0c70*/  UIADD3.X UR14, URZ, UR14, URZ, UP1, !UPT ;  /* 0x0000000e3f0e7290 */ /* 0x000fc80008ffe43f */
[----:B------:R-:W-:-:S04]  /*0c80*/  UIMAD.WIDE.U32 UR6, UR14, UR16, URZ ;  /* 0x000000100e0672a5 */ /* 0x000fc8000f8e003f */
[----:B------:R-:W-:Y:S02]  /*0c90*/  UIMAD.WIDE.U32 UR10, UP1, UR12, UR17, UR6 ;  /* 0x000000110c0a72a5 */ /* 0x000fe4000f820006 */
[----:B------:R-:W-:Y:S02]  /*0ca0*/  UIMAD.WIDE.U32 UR6, UR12, UR16, URZ ;  /* 0x000000100c0672a5 */ /* 0x000fe4000f8e003f */
[----:B------:R-:W-:Y:S02]  /*0cb0*/  UIADD3.X UR13, URZ, URZ, URZ, UP1, !UPT ;  /* 0x0000003f3f0d7290 */ /* 0x000fe40008ffe43f */
[----:B------:R-:W-:Y:S01]  /*0cc0*/  UIADD3 URZ, UP1, UR7, UR10, URZ ;  /* 0x0000000a073f7290 */ /* 0x000fe2000ff3e03f */
[----:B------:R-:W-:-:S03]  /*0cd0*/  UMOV UR12, UR11 ;  /* 0x0000000b000c7c82 */ /* 0x000fc60008000000 */
[----:B------:R-:W-:-:S12]  /*0ce0*/  UIMAD.WIDE.U32.X UR6, UR14, UR17, UR12, UP1 ;  /* 0x000000110e0672a5 */ /* 0x000fd800088e040c */
.L_x_10:
[----:B------:R-:W-:Y:S01]  /*0cf0*/  USHF.R.U64 UR5, UR6, UR15, UR7 ;  /* 0x0000000f06057299 */ /* 0x000fe20008001207 */
[----:B------:R-:W-:Y:S01]  /*0d00*/  I2FP.F32.U32 R0, UR9 ;  /* 0x0000000900007c45 */ /* 0x000fe20008201000 */
[----:B------:R-:W-:Y:S01]  /*0d10*/  USHF.R.U32.HI UR6, URZ, UR15, UR7 ;  /* 0x0000000f3f067299 */ /* 0x000fe20008011607 */
[----:B-1----:R-:W-:Y:S01]  /*0d20*/  R2UR UR14, R2 ;  /* 0x00000000020e72ca */ /* 0x002fe200000e0000 */
[----:B------:R-:W-:Y:S02]  /*0d30*/  UIADD3 UR17, UP1, URZ, -UR5, URZ ;  /* 0x800000053f117290 */ /* 0x000fe4000ff3e03f */
[----:B------:R-:W-:Y:S01]  /*0d40*/  FMUL R0, R0, UR21 ;  /* 0x0000001500007c20 */ /* 0x000fe20008400000 */
[----:B------:R-:W-:Y:S01]  /*0d50*/  ULDC.64 UR10, c[0x0][0x620] ;  /* 0x00018800000a7ab9 */ /* 0x000fe20000000a00 */
[----:B------:R-:W-:Y:S01]  /*0d60*/  UIADD3.X UR6, URZ, ~UR6, URZ, UP1, !UPT ;  /* 0x800000063f067290 */ /* 0x000fe20008ffe43f */
[----:B------:R-:W-:Y:S01]  /*0d70*/  UMOV UR12, UR19 ;  /* 0x00000013000c7c82 */ /* 0x000fe20008000000 */
[----:B------:R-:W-:-:S02]  /*0d80*/  UMOV UR13, UR20 ;  /* 0x00000014000d7c82 */ /* 0x000fc40008000000 */
[----:B------:R-:W-:Y:S01]  /*0d90*/  UIMAD UR6, UR6, UR10, URZ ;  /* 0x0000000a060672a4 */ /* 0x000fe2000f8e023f */
[----:B------:R-:W0:Y:S01]  /*0da0*/  F2I.U32.TRUNC.NTZ R0, R0 ;  /* 0x0000000000007305 */ /* 0x000e22000020f000 */
[----:B------:R-:W-:Y:S02]  /*0db0*/  UIMAD.WIDE.U32 UR12, UR17, UR10, UR12 ;  /* 0x0000000a110c72a5 */ /* 0x000fe4000f8e000c */
[----:B------:R-:W-:Y:S01]  /*0dc0*/  UIMAD UR17, UR17, UR11, UR6 ;  /* 0x0000000b111172a4 */ /* 0x000fe2000f8e0206 */
[----:B------:R-:W-:Y:S01]  /*0dd0*/  ULDC UR24, c[0x0][0x658] ;  /* 0x0001960000187ab9 */ /* 0x000fe20000000800 */
[----:B------:R-:W-:Y:S02]  /*0de0*/  UMOV UR22, 0xffffffff ;  /* 0xffffffff00167882 */ /* 0x000fe40000000000 */
[----:B------:R-:W-:Y:S01]  /*0df0*/  UIADD3 UR17, UR13, UR17, URZ ;  /* 0x000000110d117290 */ /* 0x000fe2000fffe03f */
[----:B------:R-:W-:Y:S01]  /*0e00*/  ULDC UR19, c[0x0][0x618] ;  /* 0x0001860000137ab9 */ /* 0x000fe20000000800 */
[----:B------:R-:W-:Y:S01]  /*0e10*/  ULDC.64 UR6, c[0x0][0x640] ;  /* 0x0001900000067ab9 */ /* 0x000fe20000000a00 */
[----:B------:R-:W-:Y:S01]  /*0e20*/  USHF.L.U32 UR13, UR22, UR24, URZ ;  /* 0x00000018160d7299 */ /* 0x000fe2000800063f */
[----:B------:R-:W-:Y:S01]  /*0e30*/  ISETP.NE.U32.AND P0, PT, RZ, UR6, PT ;  /* 0x00000006ff007c0c */ /* 0x000fe2000bf05070 */
[----:B------:R-:W-:-:S02]  /*0e40*/  USHF.R.U64 UR22, UR12, UR19, UR17 ;  /* 0x000000130c167299 */ /* 0x000fc40008001211 */
[----:B------:R-:W-:Y:S01]  /*0e50*/  USHF.R.U32.HI UR12, URZ, UR19, UR17 ;  /* 0x000000133f0c7299 */ /* 0x000fe20008011611 */
[----:B0-----:R-:W-:Y:S01]  /*0e60*/  R2UR UR16, R0 ;  /* 0x00000000001072ca */ /* 0x001fe200000e0000 */
[----:B------:R-:W-:Y:S01]  /*0e70*/  ULDC UR21, c[0x0][0x608] ;  /* 0x0001820000157ab9 */ /* 0x000fe20000000800 */
[----:B------:R-:W-:Y:S01]  /*0e80*/  ISETP.NE.AND.EX P0, PT, RZ, UR7, PT, P0 ;  /* 0x00000007ff007c0c */ /* 0x000fe2000bf05300 */
[----:B------:R-:W-:Y:S02]  /*0e90*/  USHF.R.U64 UR26, UR22, UR21, UR12 ;  /* 0x00000015161a7299 */ /* 0x000fe4000800120c */
[----:B------:R-:W-:Y:S01]  /*0ea0*/  USHF.R.U32.HI UR12, URZ, UR21, UR12 ;  /* 0x000000153f0c7299 */ /* 0x000fe2000801160c */
[----:B------:R-:W-:Y:S01]  /*0eb0*/  UMOV UR20, 0x1 ;  /* 0x0000000100147882 */ /* 0x000fe20000000000 */
[----:B------:R-:W-:Y:S02]  /*0ec0*/  UIADD3 UR14, -UR14, URZ, URZ ;  /* 0x0000003f0e0e7290 */ /* 0x000fe4000fffe13f */
[----:B------:R-:W-:-:S02]  /*0ed0*/  USHF.R.U64 UR27, UR26, UR24, UR12 ;  /* 0x000000181a1b7299 */ /* 0x000fc4000800120c */
[----:B------:R-:W-:Y:S01]  /*0ee0*/  USHF.L.U32 UR19, UR20, UR24, URZ ;  /* 0x0000001814137299 */ /* 0x000fe2000800063f */
[----:B------:R-:W-:Y:S01]  /*0ef0*/  ULDC UR15, c[0x0][0x144] ;  /* 0x00005100000f7ab9 */ /* 0x000fe20000000800 */
[----:B------:R-:W-:Y:S01]  /*0f00*/  ULDC UR10, c[0x0][0x600] ;  /* 0x00018000000a7ab9 */ /* 0x000fe20000000800 */
[----:B------:R-:W-:Y:S02]  /*0f10*/  ULOP3.LUT UR20, URZ, UR13, URZ, 0x33, !UPT ;  /* 0x0000000d3f147292 */ /* 0x000fe4000f8e333f */
[----:B------:R-:W-:Y:S02]  /*0f20*/  USHF.R.U32.HI UR13, URZ, UR24, UR12 ;  /* 0x000000183f0d7299 */ /* 0x000fe4000801160c */
[----:B------:R-:W-:Y:S02]  /*0f30*/  UIADD3 UR11, UR10, -0x1, URZ ;  /* 0xffffffff0a0b7890 */ /* 0x000fe4000fffe03f */
[----:B------:R-:W-:Y:S02]  /*0f40*/  UIADD3 UR23, -UR16, URZ, URZ ;  /* 0x0000003f10177290 */ /* 0x000fe4000fffe13f */
[----:B------:R-:W-:Y:S01]  /*0f50*/  UIMAD UR4, UR15, UR14, UR4 ;  /* 0x0000000e0f0472a4 */ /* 0x000fe2000f8e0204 */
[----:B------:R-:W-:Y:S01]  /*0f60*/  ULDC UR28, c[0x0][0x148] ;  /* 0x00005200001c7ab9 */ /* 0x000fe20000000800 */
[----:B------:R-:W-:Y:S01]  /*0f70*/  ULDC UR24, c[0x0][0x648] ;  /* 0x0001920000187ab9 */ /* 0x000fe20000000800 */
[----:B------:R-:W-:Y:S01]  /*0f80*/  ULDC UR25, c[0x0][0x638] ;  /* 0x00018e0000197ab9 */ /* 0x000fe20000000800 */
[----:B------:R-:W-:Y:S01]  /*0f90*/  UMOV UR12, UR27 ;  /* 0x0000001b000c7c82 */ /* 0x000fe20008000000 */
[----:B------:R-:W-:Y:S07]  /*0fa0*/  @!P0 BRA `(.L_x_11) ;  /* 0x0000000000308947 */ /* 0x000fee0003800000 */
[----:B------:R-:W-:Y:S02]  /*0fb0*/  ULDC UR16, c[0x0][0x64c] ;  /* 0x0001930000107ab9 */ /* 0x000fe40000000800 */
        /* <DEDUP_REMOVED lines=8> */
[----:B------:R-:W-:-:S07]  /*1040*/  UIMAD.WIDE.U32.X UR6, UR21, UR7, UR16, UP1 ;  /* 0x00000007150672a5 */ /* 0x000fce00088e0410 */
[----:B------:R-:W-:Y:S01]  /*1050*/  UMOV UR12, UR6 ;  /* 0x00000006000c7c82 */ /* 0x000fe20008000000 */
[----:B------:R-:W-:-:S05]  /*1060*/  UMOV UR13, UR7 ;  /* 0x00000007000d7c82 */ /* 0x000fca0008000000 */
.L_x_11:
[----:B------:R-:W-:Y:S01]  /*1070*/  UISETP.NE.AND UP1, UPT, UR38, URZ, UPT ;  /* 0x0000003f2600728c */ /* 0x000fe2000bf25270 */
[----:B------:R-:W-:Y:S01]  /*1080*/  IMAD.MOV.U32 R0, RZ, RZ, 0x1 ;  /* 0x00000001ff007424 */ /* 0x000fe200078e00ff */
[----:B------:R-:W-:Y:S01]  /*1090*/  USHF.R.U64 UR6, UR12, UR24, UR13 ;  /* 0x000000180c067299 */ /* 0x000fe2000800120d */
[----:B------:R-:W-:Y:S01]  /*10a0*/  IMAD.U32 R19, RZ, RZ, UR5 ;  /* 0x00000005ff137e24 */ /* 0x000fe2000f8e00ff */
[----:B------:R-:W-:Y:S02]  /*10b0*/  ULOP3.LUT UR20, UR26, UR20, URZ, 0xc0, !UPT ;  /* 0x000000141a147292 */ /* 0x000fe4000f8ec03f */
[----:B------:R-:W-:Y:S02]  /*10c0*/  UIADD3 UR7, -UR6, URZ, URZ ;  /* 0x0000003f06077290 */ /* 0x000fe4000fffe13f */
[----:B------:R-:W-:Y:S02]  /*10d0*/  UIMAD UR19, UR19, UR6, UR20 ;  /* 0x00000006131372a4 */ /* 0x000fe4000f8e0214 */
[----:B------:R-:W-:-:S02]  /*10e0*/  ULOP3.LUT UR11, UR22, UR11, URZ, 0xc0, !UPT ;  /* 0x0000000b160b7292 */ /* 0x000fc4000f8ec03f */
[----:B------:R-:W-:Y:S02]  /*10f0*/  @UP1 UIMAD UR4, UR28, UR23, UR9 ;  /* 0x000000171c0412a4 */ /* 0x000fe4000f8e0209 */
[----:B------:R-:W-:-:S03]  /*1100*/  UIMAD UR6, UR7, UR25, UR27 ;  /* 0x00000019070672a4 */ /* 0x000fc6000f8e021b */
[----:B------:R-:W-:Y:S01]  /*1110*/  ULDC UR7, c[0x0][0x610] ;  /* 0x0001840000077ab9 */ /* 0x000fe20000000800 */
[----:B------:R-:W-:Y:S02]  /*1120*/  UIMAD UR6, UR6, UR10, UR11 ;  /* 0x0000000a060672a4 */ /* 0x000fe4000f8e020b */
[----:B------:R-:W-:-:S04]  /*1130*/  UIMAD UR4, UR19, UR7, UR4 ;  /* 0x00000007130472a4 */ /* 0x000fc8000f8e0204 */
[----:B------:R-:W-:Y:S02]  /*1140*/  USEL UR7, UR6, UR4, !UP1 ;  /* 0x0000000406077287 */ /* 0x000fe4000c800000 */
[----:B------:R-:W-:-:S04]  /*1150*/  USEL UR4, UR4, UR6, !UP1 ;  /* 0x0000000604047287 */ /* 0x000fc8000c800000 */
[----:B------:R-:W-:Y:S02]  /*1160*/  IMAD.U32 R2, RZ, RZ, UR7 ;  /* 0x00000007ff027e24 */ /* 0x000fe4000f8e00ff */
[----:B------:R-:W-:-:S07]  /*1170*/  IMAD.U32 R18, RZ, RZ, UR4 ;  /* 0x00000004ff127e24 */ /* 0x000fce000f8e00ff */
.L_x_9:
[----:B------:R-:W-:Y:S02]  /*1180*/  ULDC UR4, c[0x0][0x28c] ;  /* 0x0000a30000047ab9 */ /* 0x000fe40000000800 */
[----:B------:R-:W-:-:S04]  /*1190*/  UIADD3 UR4, UR4, 0x3f, URZ ;  /* 0x0000003f04047890 */ /* 0x000fc8000fffe03f */
[----:B------:R-:W-:-:S04]  /*11a0*/  USHF.R.S32.HI UR5, URZ, 0x1f, UR4 ;  /* 0x0000001f3f057899 */ /* 0x000fc80008011404 */
[----:B------:R-:W-:-:S04]  /*11b0*/  ULEA.HI UR5, UR5, UR4, URZ, 0x6 ;  /* 0x0000000405057291 */ /* 0x000fc8000f8f303f */
[----:B------:R-:W-:Y:S01]  /*11c0*/  USHF.R.S32.HI UR37, URZ, 0x6, UR5 ;  /* 0x000000063f257899 */ /* 0x000fe20008011405 */
[----:B------:R-:W-:Y:S11]  /*11d0*/  @!P1 BRA `(.L_x_12) ;  /* 0x00000034007c9947 */ /* 0x000ff60003800000 */
[----:B------:R-:W-:-:S06]  /*11e0*/  UISETP.GT.U32.AND UP1, UPT, UR18, 0x1, UPT ;  /* 0x000000011200788c */ /* 0x000fcc000bf24070 */
[----:B------:R-:W-:-:S13]  /*11f0*/  PLOP3.LUT P0, PT, PT, PT, UP1, 0x80, 0x0 ;  /* 0x000000000000781c */ /* 0x000fda0003f0f018 */
[----:B------:R-:W-:Y:S05]  /*1200*/  @P0 EXIT ;  /* 0x000000000000094d */ /* 0x000fea0003800000 */
.L_x_13:
[----:B------:R-:W-:-:S08]  /*1210*/  NOP ;  /* 0x0000000000007918 */ /* 0x000fd00000000000 */
[----:B------:R-:W0:Y:S02]  /*1220*/  USETMAXREG.TRY_ALLOC.CTAPOOL UP1, 0xe8 ;  /* 0x000000e8000079c8 */ /* 0x000e240008020600 */
[----:B0-----:R-:W-:-:S13]  /*1230*/  PLOP3.LUT P0, PT, PT, PT, UP1, 0x80, 0x0 ;  /* 0x000000000000781c */ /* 0x001fda0003f0f018 */
[----:B------:R-:W-:Y:S05]  /*1240*/  @!P0 BRA `(.L_x_13) ;  /* 0xfffffffc00f08947 */ /* 0x000fea000383ffff */
[----:B------:R-:W-:-:S13]  /*1250*/  LOP3.LUT P0, RZ, R0, 0xff, RZ, 0xc0, !PT ;  /* 0x000000ff00ff7812 */ /* 0x000fda000780c0ff */
[----:B------:R-:W-:Y:S05]  /*1260*/  @!P0 EXIT ;  /* 0x000000000000894d */ /* 0x000fea0003800000 */
[----:B------:R-:W-:Y:S01]  /*1270*/  SHF.R.S32.HI R0, RZ, 0x1f, R3 ;  /* 0x0000001fff007819 */ /* 0x000fe20000011403 */
[----:B------:R-:W0:Y:S01]  /*1280*/  S2UR UR5, SR_CgaCtaId ;  /* 0x00000000000579c3 */ /* 0x000e220000008800 */
[----:B------:R-:W-:Y:S02]  /*1290*/  USHF.R.U32.HI UR4, URZ, 0x1, UR37 ;  /* 0x000000013f047899 */ /* 0x000fe40008011625 */
[CC--:B------:R-:W-:Y:S01]  /*12a0*/  LEA.HI R4, R0.reuse, R3.reuse, RZ, 0x2 ;  /* 0x0000000300047211 */ /* 0x0c0fe200078f10ff */
[----:B------:R-:W-:Y:S01]  /*12b0*/  UMOV UR41, 0x400 ;  /* 0x0000040000297882 */ /* 0x000fe20000000000 */
[----:B------:R-:W-:Y:S01]  /*12c0*/  LEA.HI R0, R0, R3, RZ, 0x5 ;  /* 0x0000000300007211 */ /* 0x000fe200078f28ff */
[----:B------:R-:W-:Y:S01]  /*12d0*/  ULOP3.LUT UR44, UR37, 0x1, URZ, 0xc0, !UPT ;  /* 0x00000001252c7892 */ /* 0x000fe2000f8ec03f */
[--C-:B------:R-:W-:Y:S01]  /*12e0*/  SHF.R.S32.HI R56, RZ, 0x2, R4.reuse ;  /* 0x00000002ff387819 */ /* 0x100fe20000011404 */
[----:B------:R-:W1:Y:S01]  /*12f0*/  LDC.64 R6, c[0x0][0x5c8] ;  /* 0x00017200ff067b82 */ /* 0x000e620000000a00 */
[----:B------:R-:W-:Y:S01]  /*1300*/  SHF.R.S32.HI R5, RZ, 0x1f, R4 ;  /* 0x0000001fff057819 */ /* 0x000fe20000011404 */
[----:B------:R-:W-:Y:S01]  /*1310*/  ULOP3.LUT UR4, UR4, 0x1, URZ, 0xc0, !UPT ;  /* 0x0000000104047892 */ /* 0x000fe2000f8ec03f */
[----:B------:R-:W-:Y:S01]  /*1320*/  LOP3.LUT R4, R4, 0xfffffffc, RZ, 0xc0, !PT ;  /* 0xfffffffc04047812 */ /* 0x000fe200078ec0ff */
[----:B------:R-:W-:Y:S01]  /*1330*/  USEL UR44, UR44, URZ, !UP0 ;  /* 0x0000003f2c2c7287 */ /* 0x000fe2000c000000 */
[----:B------:R-:W-:Y:S01]  /*1340*/  LEA.HI R5, R5, R56, RZ, 0x3 ;  /* 0x0000003805057211 */ /* 0x000fe200078f18ff */
[----:B------:R-:W-:-:S02]  /*1350*/  UISETP.EQ.U32.AND UP0, UPT, UR4, 0x1, !UP0 ;  /* 0x000000010400788c */ /* 0x000fc4000c702070 */
[----:B------:R-:W-:Y:S01]  /*1360*/  IMAD.IADD R4, R3, 0x1, -R4 ;  /* 0x0000000103047824 */ /* 0x000fe200078e0a04 */
[----:B------:R-:W-:Y:S01]  /*1370*/  LOP3.LUT R5, R5, 0xfffffff8, RZ, 0xc0, !PT ;  /* 0xfffffff805057812 */ /* 0x000fe200078ec0ff */
[----:B------:R-:W-:Y:S01]  /*1380*/  ULDC.64 UR48, c[0x0][0x288] ;  /* 0x0000a20000307ab9 */ /* 0x000fe20000000a00 */
[----:B------:R-:W-:Y:S01]  /*1390*/  UISETP.LT.AND UP1, UPT, UR37, 0x1, UPT ;  /* 0x000000012500788c */ /* 0x000fe2000bf21270 */
[----:B------:R-:W-:Y:S01]  /*13a0*/  IMAD.SHL.U32 R58, R4, 0x2, RZ ;  /* 0x00000002043a7824 */ /* 0x000fe200078e00ff */
[----:B------:R-:W-:Y:S01]  /*13b0*/  ULDC UR43, c[0x0][0x658] ;  /* 0x00019600002b7ab9 */ /* 0x000fe20000000800 */
[----:B------:R-:W-:Y:S01]  /*13c0*/  IMAD.IADD R56, R56, 0x1, -R5 ;  /* 0x0000000138387824 */ /* 0x000fe200078e0a05 */
[----:B------:R-:W-:Y:S01]  /*13d0*/  SHF.R.S32.HI R5, RZ, 0x5, R0 ;  /* 0x00000005ff057819 */ /* 0x000fe20000011400 */
[----:B------:R-:W-:Y:S01]  /*13e0*/  VIADD R0, R63, 0xffffffff ;  /* 0xffffffff3f007836 */ /* 0x000fe20000000000 */
[----:B0-----:R-:W-:Y:S01]  /*13f0*/  ULEA UR41, UR5, UR41, 0x18 ;  /* 0x0000002905297291 */ /* 0x001fe2000f8ec03f */
[----:B------:R-:W-:Y:S01]  /*1400*/  IMAD.U32 R3, RZ, RZ, UR48 ;  /* 0x00000030ff037e24 */ /* 0x000fe2000f8e00ff */
[--C-:B------:R-:W-:Y:S01]  /*1410*/  SHF.R.S32.HI R57, RZ, 0x1f, R56.reuse ;  /* 0x0000001fff397819 */ /* 0x100fe20000011438 */
[C-C-:B------:R-:W-:Y:S01]  /*1420*/  IMAD R65, R5.reuse, -0x10, -R56.reuse ;  /* 0xfffffff005417824 */ /* 0x140fe200078e0a38 */
[C---:B------:R-:W-:Y:S01]  /*1430*/  ISETP.NE.AND P0, PT, R0.reuse, RZ, PT ;  /* 0x000000ff0000720c */ /* 0x040fe20003f05270 */
[----:B------:R-:W-:Y:S01]  /*1440*/  UIADD3 UR4, UR41, 0x100, URZ ;  /* 0x0000010029047890 */ /* 0x000fe2000fffe03f */
[----:B------:R-:W-:Y:S01]  /*1450*/  IMAD.SHL.U32 R0, R0, 0x8, RZ ;  /* 0x0000000800007824 */ /* 0x000fe200078e00ff */
[----:B------:R-:W-:Y:S01]  /*1460*/  UIADD3 UR5, UR41, 0x8100, URZ ;  /* 0x0000810029057890 */ /* 0x000fe2000fffe03f */
[----:B------:R-:W-:Y:S01]  /*1470*/  IMAD.WIDE R56, R5, 0x10, R56 ;  /* 0x0000001005387825 */ /* 0x000fe200078e0238 */
[----:B------:R-:W-:Y:S01]  /*1480*/  UIADD3 UR52, UR41, 0x30, URZ ;  /* 0x0000003029347890 */ /* 0x000fe2000fffe03f */
[----:B-1----:R-:W-:Y:S01]  /*1490*/  SHF.L.U64.HI R60, R6, 0x3, R7 ;  /* 0x00000003063c7819 */ /* 0x002fe20000010207 */
[----:B------:R-:W-:Y:S01]  /*14a0*/  USHF.R.U32.HI UR4, URZ, 0x4, UR4 ;  /* 0x000000043f047899 */ /* 0x000fe20008011604 */
[----:B------:R-:W-:Y:S01]  /*14b0*/  LOP3.LUT R0, R0, 0x8, RZ, 0xc0, !PT ;  /* 0x0000000800007812 */ /* 0x000fe200078ec0ff */
[----:B------:R-:W-:Y:S01]  /*14c0*/  USHF.R.U32.HI UR5, URZ, 0x4, UR5 ;  /* 0x000000043f057899 */ /* 0x000fe20008011605 */
[----:B------:R-:W-:Y:S01]  /*14d0*/  IMAD.SHL.U32 R61, R6, 0x8, RZ ;  /* 0x00000008063d7824 */ /* 0x000fe200078e00ff */
[----:B------:R-:W-:Y:S01]  /*14e0*/  UMOV UR6, 0xffffffff ;  /* 0xffffffff00067882 */ /* 0x000fe20000000000 */
[----:B------:R-:W-:Y:S01]  /*14f0*/  ULDC UR8, c[0x0][0x284] ;  /* 0x0000a10000087ab9 */ /* 0x000fe20000000800 */
[----:B------:R-:W-:Y:S01]  /*1500*/  USEL UR50, UR37, 0x1, UP1 ;  /* 0x0000000125327887 */ /* 0x000fe20008800000 */
[----:B------:R-:W-:Y:S01]  /*1510*/  SEL R68, RZ, 0x1, P0 ;  /* 0x00000001ff447807 */ /* 0x000fe20000000000 */
[----:B------:R-:W-:Y:S01]  /*1520*/  USHF.L.U32 UR6, UR6, UR43, URZ ;  /* 0x0000002b06067299 */ /* 0x000fe2000800063f */
[----:B------:R-:W-:Y:S01]  /*1530*/  IMAD R62, R4, -0x2, R3 ;  /* 0xfffffffe043e7824 */ /* 0x000fe200078e0203 */
[----:B------:R-:W-:Y:S01]  /*1540*/  ULOP3.LUT UR4, UR4, 0x3fff, URZ, 0xc0, !UPT ;  /* 0x00003fff04047892 */ /* 0x000fe2000f8ec03f */
[----:B------:R-:W-:Y:S01]  /*1550*/  LEA R63, R63, UR52, 0x3 ;  /* 0x000000343f3f7c11 */ /* 0x000fe2000f8e18ff */
[----:B------:R-:W-:Y:S01]  /*1560*/  ULOP3.LUT UR5, UR5, 0x3fff, URZ, 0xc0, !UPT ;  /* 0x00003fff05057892 */ /* 0x000fe2000f8ec03f */
[C---:B------:R-:W-:Y:S01]  /*1570*/  LOP3.LUT R69, R0.reuse, 0x8, RZ, 0x3c, !PT ;  /* 0x0000000800457812 */ /* 0x040fe200078e3cff */
[----:B------:R-:W-:Y:S01]  /*1580*/  VIADD R65, R65, UR8 ;  /* 0x0000000841417c36 */ /* 0x000fe20008000000 */
[----:B------:R-:W-:Y:S01]  /*1590*/  LOP3.LUT R64, R0, 0x18, RZ, 0x3c, !PT ;  /* 0x0000001800407812 */ /* 0x000fe200078e3cff */
[----:B------:R-:W-:Y:S01]  /*15a0*/  ULDC UR42, c[0x0][0x600] ;  /* 0x00018000002a7ab9 */ /* 0x000fe20000000800 */
[----:B------:R-:W-:Y:S01]  /*15b0*/  SHF.R.S32.HI R59, RZ, 0x1f, R58 ;  /* 0x0000001fff3b7819 */ /* 0x000fe2000001143a */
[----:B------:R-:W-:Y:S01]  /*15c0*/  UMOV UR7, 0x1 ;  /* 0x0000000100077882 */ /* 0x000fe20000000000 */
[----:B------:R-:W-:-:S02]  /*15d0*/  ULOP3.LUT UR51, UR40, 0x1, URZ, 0xfc, !UPT ;  /* 0x0000000128337892 */ /* 0x000fc4000f8efc3f */
[----:B------:R-:W-:Y:S02]  /*15e0*/  USHF.L.U64.HI UR36, UR54, 0x1, UR39 ;  /* 0x0000000136247899 */ /* 0x000fe40008010227 */
[----:B------:R-:W-:Y:S02]  /*15f0*/  UIADD3 UR49, UR49, 0x7e, URZ ;  /* 0x0000007e31317890 */ /* 0x000fe4000fffe03f */
[----:B------:R-:W-:Y:S02]  /*1600*/  UIADD3 UR42, UR42, -0x1, URZ ;  /* 0xffffffff2a2a7890 */ /* 0x000fe4000fffe03f */
[----:B------:R-:W-:Y:S02]  /*1610*/  USHF.L.U32 UR43, UR7, UR43, URZ ;  /* 0x0000002b072b7299 */ /* 0x000fe4000800063f */
[----:B------:R-:W-:Y:S02]  /*1620*/  UIADD3 UR50, -UR50, UR37, URZ ;  /* 0x0000002532327290 */ /* 0x000fe4000fffe13f */
[----:B------:R-:W-:-:S02]  /*1630*/  ULOP3.LUT UR45, URZ, UR6, URZ, 0x33, !UPT ;  /* 0x000000063f2d7292 */ /* 0x000fc4000f8e333f */
[----:B------:R-:W-:Y:S02]  /*1640*/  USEL UR46, URZ, 0x1, !UP0 ;  /* 0x000000013f2e7887 */ /* 0x000fe4000c000000 */
[----:B------:R-:W-:Y:S02]  /*1650*/  ULOP3.LUT UR47, UR4, 0x10000, URZ, 0xfc, !UPT ;  /* 0x00010000042f7892 */ /* 0x000fe4000f8efc3f */
[----:B------:R-:W-:-:S12]  /*1660*/  ULOP3.LUT UR48, UR5, 0x10000, URZ, 0xfc, !UPT ;  /* 0x0001000005307892 */ /* 0x000fd8000f8efc3f */
.L_x_97:
[----:B------:R-:W-:-:S04]  /*1670*/  SHF.L.U32 R0, R68, 0x1f, RZ ;  /* 0x0000001f44007819 */ /* 0x000fc800000006ff */
[----:B------:R-:W0:Y:S02]  /*1680*/  SYNCS.PHASECHK.TRANS64.TRYWAIT P0, [R63+URZ+-0x8], R0 ;  /* 0xfffff8003f0075a7 */ /* 0x000e24000800017f */
[----:B01234-:R-:W-:Y:S05]  /*1690*/  @!P0 BRA `(.L_x_14) ;  /* 0x0000004000208947 */ /* 0x01ffea0003800000 */
.L_x_117:
[----:B------:R-:W-:Y:S02]  /*16a0*/  ULDC UR4, c[0x0][0x28c] ;  /* 0x0000a30000047ab9 */ /* 0x000fe40000000800 */
[----:B------:R-:W-:-:S13]  /*16b0*/  ISETP.LT.AND P0, PT, RZ, UR4, PT ;  /* 0x00000004ff007c0c */ /* 0x000fda000bf01270 */
[----:B------:R-:W-:Y:S05]  /*16c0*/  @P0 BRA `(.L_x_15) ;  /* 0x0000000000400947 */ /* 0x000fea0003800000 */
[----:B0-----:R-:W-:Y:S01]  /*16d0*/  MOV R0, 0x0 ;  /* 0x0000000000007802 */ /* 0x001fe20000000f00 */
[----:B------:R-:W-:Y:S01]  /*16e0*/  ULDC.64 UR4, c[0x4][0x68] ;  /* 0x01001a0000047ab9 */ /* 0x000fe20000000a00 */
[----:B------:R-:W-:Y:S01]  /*16f0*/  ULDC.64 UR6, c[0x4][0x8] ;  /* 0x0100020000067ab9 */ /* 0x000fe20000000a00 */
[----:B------:R-:W-:Y:S01]  /*1700*/  IMAD.U32 R4, RZ, RZ, UR4 ;  /* 0x00000004ff047e24 */ /* 0x000fe2000f8e00ff */
[----:B------:R0:W1:Y:S01]  /*1710*/  LDC.64 R14, c[0x4][R0] ;  /* 0x01000000000e7b82 */ /* 0x0000620000000a00 */
[----:B------:R-:W-:Y:S01]  /*1720*/  IMAD.U32 R5, RZ, RZ, UR5 ;  /* 0x00000005ff057e24 */ /* 0x000fe2000f8e00ff */
[----:B------:R-:W-:Y:S01]  /*1730*/  ULDC.64 UR4, c[0x4][0x70] ;  /* 0x01001c0000047ab9 */ /* 0x000fe20000000a00 */
[----:B------:R-:W-:Y:S02]  /*1740*/  IMAD.U32 R10, RZ, RZ, UR6 ;  /* 0x00000006ff0a7e24 */ /* 0x000fe4000f8e00ff */
[----:B------:R-:W-:Y:S02]  /*1750*/  IMAD.U32 R6, RZ, RZ, UR4 ;  /* 0x00000004ff067e24 */ /* 0x000fe4000f8e00ff */
[----:B------:R-:W-:-:S02]  /*1760*/  IMAD.U32 R7, RZ, RZ, UR5 ;  /* 0x00000005ff077e24 */ /* 0x000fc4000f8e00ff */
[----:B------:R-:W-:Y:S02]  /*1770*/  IMAD.U32 R11, RZ, RZ, UR7 ;  /* 0x00000007ff0b7e24 */ /* 0x000fe4000f8e00ff */
[----:B------:R-:W-:Y:S02]  /*1780*/  IMAD.MOV.U32 R8, RZ, RZ, 0x1e1 ;  /* 0x000001e1ff087424 */ /* 0x000fe400078e00ff */
[----:B------:R-:W-:Y:S02]  /*1790*/  IMAD.MOV.U32 R12, RZ, RZ, 0x1 ;  /* 0x00000001ff0c7424 */ /* 0x000fe400078e00ff */
[----:B0-----:R-:W-:-:S07]  /*17a0*/  IMAD.MOV.U32 R13, RZ, RZ, RZ ;  /* 0x000000ffff0d7224 */ /* 0x001fce00078e00ff */
[----:B------:R-:W-:-:S07]  /*17b0*/  LEPC R20, `(.L_x_15) ;  /* 0x000000001014794e */ /* 0x000fce0000000000 */
[----:B-1---5:R-:W-:Y:S05]  /*17c0*/  CALL.ABS.NOINC R14 ;  /* 0x000000000e007343 */ /* 0x022fea0003c00000 */
.L_x_15:
[----:B0-----:R-:W-:-:S05]  /*17d0*/  IMAD.U32 R0, RZ, RZ, UR51 ;  /* 0x00000033ff007e24 */ /* 0x001fca000f8e00ff */
[----:B------:R-:W-:-:S13]  /*17e0*/  ISETP.NE.AND P0, PT, R0, 0x3, PT ;  /* 0x000000030000780c */ /* 0x000fda0003f05270 */
[----:B------:R-:W-:Y:S05]  /*17f0*/  @!P0 BRA `(.L_x_16) ;  /* 0x0000000000048947 */ /* 0x000fea0003800000 */
[----:B------:R-:W-:Y:S01]  /*1800*/  BPT.TRAP 0x1 ;  /* 0x000000040000795c */ /* 0x000fe20000300000 */
.L_x_16:
[----:B------:R-:W-:Y:S02]  /*1810*/  IMAD.U32 R3, RZ, RZ, UR44 ;  /* 0x0000002cff037e24 */ /* 0x000fe4000f8e00ff */
[----:B------:R-:W-:-:S03]  /*1820*/  IMAD.U32 R0, RZ, RZ, UR46 ;  /* 0x0000002eff007e24 */ /* 0x000fc6000f8e00ff */
[----:B------:R-:W-:Y:S02]  /*1830*/  LEA R3, R3, UR41, 0x3 ;  /* 0x0000002903037c11 */ /* 0x000fe4000f8e18ff */
[----:B------:R-:W-:-:S04]  /*1840*/  SHF.L.U32 R0, R0, 0x1f, RZ ;  /* 0x0000001f00007819 */ /* 0x000fc800000006ff */
[----:B------:R0:W1:Y:S01]  /*1850*/  SYNCS.PHASECHK.TRANS64.TRYWAIT P1, [R3+URZ], R0 ;  /* 0x00000000030075a7 */ /* 0x000062000802017f */
[----:B------:R-:W-:Y:S05]  /*1860*/  @!P0 BRA `(.L_x_17) ;  /* 0x0000000000048947 */ /* 0x000fea0003800000 */
[----:B------:R-:W-:Y:S01]  /*1870*/  BPT.TRAP 0x1 ;  /* 0x000000040000795c */ /* 0x000fe20000300000 */
.L_x_17:
[----:B-1----:R-:W-:Y:S05]  /*1880*/  @P1 BRA `(.L_x_18) ;  /* 0x0000000000081947 */ /* 0x002fea0003800000 */
[----:B------:R-:W1:Y:S02]  /*1890*/  SYNCS.PHASECHK.TRANS64.TRYWAIT P1, [R3+URZ], R0 ;  /* 0x00000000030075a7 */ /* 0x000e64000802017f */
[----:B-1----:R-:W-:Y:S05]  /*18a0*/  @!P1 BRA `(.L_x_19) ;  /* 0x0000003c00b09947 */ /* 0x002fea0003800000 */
.L_x_18:
[----:B------:R-:W-:Y:S05]  /*18b0*/  WARPSYNC.ALL ;  /* 0x0000000000007948 */ /* 0x000fea0003800000 */
[----:B------:R-:W-:Y:S01]  /*18c0*/  ULEA UR9, UR44, UR47, 0xa ;  /* 0x0000002f2c097291 */ /* 0x000fe2000f8e503f */
[----:B------:R-:W-:Y:S01]  /*18d0*/  WARPGROUP.ARRIVE ;  /* 0x00000000000079c5 */ /* 0x000fe20000000000 */
[----:B------:R-:W-:Y:S01]  /*18e0*/  ULEA UR8, UR44, UR48, 0xa ;  /* 0x000000302c087291 */ /* 0x000fe2000f8e503f */
[----:B01----:R-:W-:Y:S01]  /*18f0*/  IMAD.U32 R0, RZ, RZ, UR50 ;  /* 0x00000032ff007e24 */ /* 0x003fe2000f8e00ff */
[----:B------:R-:W-:Y:S01]  /*1900*/  UMOV UR5, 0x40000040 ;  /* 0x4000004000057882 */ /* 0x000fe20000000000 */
[----:B------:R-:W-:-:S02]  /*1910*/  UMOV UR7, 0x40000040 ;  /* 0x4000004000077882 */ /* 0x000fc40000000000 */
[----:B------:R-:W-:Y:S01]  /*1920*/  UMOV UR4, UR9 ;  /* 0x0000000900047c82 */ /* 0x000fe20008000000 */
[----:B------:R-:W-:Y:S01]  /*1930*/  ISETP.GE.AND P1, PT, R0, 0x1, PT ;  /* 0x000000010000780c */ /* 0x000fe20003f26270 */
[----:B------:R-:W-:Y:S02]  /*1940*/  UMOV UR6, UR8 ;  /* 0x0000000800067c82 */ /* 0x000fe40008000000 */
[----:B------:R-:W-:Y:S01]  /*1950*/  HGMMA.64x64x8.F32.TF32 R24, gdesc[UR4], RZ, !UPT, gsb0 ;  /* 0x04e00000041879f0 */ /* 0x000fe2000c0028ff */
[----:B------:R-:W-:Y:S02]  /*1960*/  UIADD3 UR4, UR9, 0x2, URZ ;  /* 0x0000000209047890 */ /* 0x000fe4000fffe03f */
[----:B------:R-:W-:Y:S01]  /*1970*/  UIADD3 UR6, UR8, 0x2, URZ ;  /* 0x0000000208067890 */ /* 0x000fe2000fffe03f */
[----:B------:R-:W-:Y:S01]  /*1980*/  UMOV UR5, 0x40000040 ;  /* 0x4000004000057882 */ /* 0x000fe20000000000 */
[----:B------:R-:W-:Y:S01]  /*1990*/  UMOV UR7, 0x40000040 ;  /* 0x4000004000077882 */ /* 0x000fe20000000000 */
[----:B------:R-:W-:-:S02]  /*19a0*/  WARPGROUP.DEPBAR.LE gsb0, 0x0 ;  /* 0x00008000000079c5 */ /* 0x000fc40000010000 */
[----:B------:R-:W-:-:S06]  /*19b0*/  WARPGROUP.ARRIVE ;  /* 0x00000000000079c5 */ /* 0x000fcc0000000000 */
[----:B------:R-:W-:Y:S01]  /*19c0*/  HGMMA.64x64x8.F32.TF32 R24, gdesc[UR4], R24, gsb0 ;  /* 0x04e00000041879f0 */ /* 0x000fe20008002818 */
[----:B------:R-:W-:Y:S02]  /*19d0*/  UIADD3 UR4, UR9, 0x4, URZ ;  /* 0x0000000409047890 */ /* 0x000fe4000fffe03f */
[----:B------:R-:W-:Y:S01]  /*19e0*/  UIADD3 UR6, UR8, 0x4, URZ ;  /* 0x0000000408067890 */ /* 0x000fe2000fffe03f */
[----:B------:R-:W-:Y:S01]  /*19f0*/  UMOV UR5, 0x40000040 ;  /* 0x4000004000057882 */ /* 0x000fe20000000000 */
[----:B------:R-:W-:Y:S01]  /*1a00*/  UMOV UR7, 0x40000040 ;  /* 0x4000004000077882 */ /* 0x000fe20000000000 */
[----:B------:R-:W-:Y:S02]  /*1a10*/  WARPGROUP.DEPBAR.LE gsb0, 0x0 ;  /* 0x00008000000079c5 */ /* 0x000fe40000010000 */
        /* <DEDUP_REMOVED lines=36> */
[----:B------:R-:W-:Y:S03]  /*1c60*/  HGMMA.64x64x8.F32.TF32 R24, gdesc[UR4], R24, gsb0 ;  /* 0x04e00000041879f0 */ /* 0x000fe60008002818 */
[----:B------:R-:W-:Y:S02]  /*1c70*/  WARPGROUP.DEPBAR.LE gsb0, 0x0 ;  /* 0x00008000000079c5 */ /* 0x000fe40000010000 */
[----:B------:R-:W-:Y:S05]  /*1c80*/  @!P1 BRA `(.L_x_20) ;  /* 0x0000000400849947 */ /* 0x000fea0003800000 */
[----:B------:R-:W-:Y:S01]  /*1c90*/  UIADD3 UR8, UR44, 0x1, URZ ;  /* 0x000000012c087890 */ /* 0x000fe2000fffe03f */
[----:B------:R-:W-:Y:S01]  /*1ca0*/  IMAD.U32 R0, RZ, RZ, UR50 ;  /* 0x00000032ff007e24 */ /* 0x000fe2000f8e00ff */
[----:B------:R-:W-:Y:S02]  /*1cb0*/  UMOV UR9, UR44 ;  /* 0x0000002c00097c82 */ /* 0x000fe40008000000 */
[----:B------:R-:W-:-:S04]  /*1cc0*/  UISETP.NE.AND UP0, UPT, UR8, 0x2, UPT ;  /* 0x000000020800788c */ /* 0x000fc8000bf05270 */
[----:B------:R-:W-:Y:S02]  /*1cd0*/  USEL UR4, URZ, 0x1, UP0 ;  /* 0x000000013f047887 */ /* 0x000fe40008000000 */
[----:B------:R-:W-:Y:S02]  /*1ce0*/  USEL UR8, UR8, URZ, UP0 ;  /* 0x0000003f08087287 */ /* 0x000fe40008000000 */
[----:B------:R-:W-:-:S06]  /*1cf0*/  ULOP3.LUT UR4, UR46, UR4, URZ, 0x3c, !UPT ;  /* 0x000000042e047292 */ /* 0x000fcc000f8e3c3f */
[----:B------:R-:W-:-:S07]  /*1d00*/  IMAD.U32 R5, RZ, RZ, UR4 ;  /* 0x00000004ff057e24 */ /* 0x000fce000f8e00ff */
.L_x_27:
[----:B01----:R-:W-:Y:S05]  /*1d10*/  @!P0 BRA `(.L_x_21) ;  /* 0x0000000000048947 */ /* 0x003fea0003800000 */
[----:B------:R-:W-:Y:S01]  /*1d20*/  BPT.TRAP 0x1 ;  /* 0x000000040000795c */ /* 0x000fe20000300000 */
.L_x_21:
[----:B------:R-:W-:Y:S01]  /*1d30*/  ULEA UR4, UR8, UR41, 0x3 ;  /* 0x0000002908047291 */ /* 0x000fe2000f8e183f */
[----:B------:R-:W-:-:S08]  /*1d40*/  SHF.L.U32 R3, R5, 0x1f, RZ ;  /* 0x0000001f05037819 */ /* 0x000fd000000006ff */
[----:B------:R0:W1:Y:S01]  /*1d50*/  SYNCS.PHASECHK.TRANS64.TRYWAIT P1, [UR4], R3 ;  /* 0x00000003ff0075a7 */ /* 0x0000620008020144 */
[----:B------:R-:W-:Y:S05]  /*1d60*/  @!P0 BRA `(.L_x_22) ;  /* 0x0000000000048947 */ /* 0x000fea0003800000 */
[----:B------:R-:W-:Y:S01]  /*1d70*/  BPT.TRAP 0x1 ;  /* 0x000000040000795c */ /* 0x000fe20000300000 */
.L_x_22:
[----:B-1----:R-:W-:Y:S05]  /*1d80*/  @P1 BRA `(.L_x_23) ;  /* 0x0000000000081947 */ /* 0x002fea0003800000 */
[----:B------:R-:W1:Y:S02]  /*1d90*/  SYNCS.PHASECHK.TRANS64.TRYWAIT P1, [UR4], R3 ;  /* 0x00000003ff0075a7 */ /* 0x000e640008020144 */
[----:B-1----:R-:W-:Y:S05]  /*1da0*/  @!P1 BRA `(.L_x_24) ;  /* 0x0000003800849947 */ /* 0x002fea0003800000 */
.L_x_23:
[----:B------:R-:W-:Y:S01]  /*1db0*/  ULEA UR11, UR8, UR47, 0xa ;  /* 0x0000002f080b7291 */ /* 0x000fe2000f8e503f */
[----:B------:R-:W-:Y:S01]  /*1dc0*/  WARPGROUP.ARRIVE ;  /* 0x00000000000079c5 */ /* 0x000fe20000000000 */
[----:B------:R-:W-:Y:S01]  /*1dd0*/  ULEA UR10, UR8, UR48, 0xa ;  /* 0x00000030080a7291 */ /* 0x000fe2000f8e503f */
[----:B------:R-:W-:Y:S01]  /*1de0*/  UMOV UR5, 0x40000040 ;  /* 0x4000004000057882 */ /* 0x000fe20000000000 */
[----:B------:R-:W-:-:S03]  /*1df0*/  UMOV UR7, 0x40000040 ;  /* 0x4000004000077882 */ /* 0x000fc60000000000 */
[----:B------:R-:W-:Y:S02]  /*1e00*/  UMOV UR4, UR11 ;  /* 0x0000000b00047c82 */ /* 0x000fe40008000000 */
[----:B------:R-:W-:Y:S02]  /*1e10*/  UMOV UR6, UR10 ;  /* 0x0000000a00067c82 */ /* 0x000fe40008000000 */
[----:B------:R-:W-:Y:S01]  /*1e20*/  HGMMA.64x64x8.F32.TF32 R24, gdesc[UR4], R24, gsb0 ;  /* 0x04e00000041879f0 */ /* 0x000fe20008002818 */
        /* <DEDUP_REMOVED lines=51> */
[----:B------:R-:W-:Y:S01]  /*2160*/  BPT.TRAP 0x1 ;  /* 0x000000040000795c */ /* 0x000fe20000300000 */
.L_x_25:
[----:B------:R-:W-:Y:S02]  /*2170*/  UISETP.GT.U32.AND UP0, UPT, UR40, 0x1, UPT ;  /* 0x000000012800788c */ /* 0x000fe4000bf04070 */
[----:B------:R-:W-:-:S04]  /*2180*/  ULEA UR4, UR9, UR41, 0x3 ;  /* 0x0000002909047291 */ /* 0x000fc8000f8e183f */
[----:B------:R-:W-:Y:S01]  /*2190*/  UIADD3 UR4, UR4, 0x10, URZ ;  /* 0x0000001004047890 */ /* 0x000fe2000fffe03f */
[----:B------:R-:W-:-:S03]  /*21a0*/  PLOP3.LUT P1, PT, PT, PT, UP0, 0x80, 0x0 ;  /* 0x000000000000781c */ /* 0x000fc60003f2f008 */
[----:B------:R-:W-:-:S09]  /*21b0*/  UPRMT UR4, URZ, 0x654, UR4 ;  /* 0x000006543f047896 */ /* 0x000fd20008000004 */
[----:B------:R-:W-:Y:S01]  /*21c0*/  SYNCS.ARRIVE.TRANS64.RED.A1T0 RZ, [UR4], RZ ;  /* 0x000000ffffff79a7 */ /* 0x000fe20008100404 */
[----:B------:R-:W-:Y:S05]  /*21d0*/  @P1 BRA `(.L_x_26) ;  /* 0x0000000000041947 */ /* 0x000fea0003800000 */
[----:B------:R-:W-:Y:S01]  /*21e0*/  BPT.TRAP 0x1 ;  /* 0x000000040000795c */ /* 0x000fe20000300000 */
.L_x_26:
[----:B------:R-:W-:Y:S01]  /*21f0*/  UIADD3 UR8, UR8, 0x1, URZ ;  /* 0x0000000108087890 */ /* 0x000fe2000fffe03f */
[C---:B------:R-:W-:Y:S01]  /*2200*/  ISETP.GT.AND P1, PT, R0.reuse, 0x1, PT ;  /* 0x000000010000780c */ /* 0x040fe20003f24270 */
[----:B------:R-:W-:Y:S01]  /*2210*/  UIADD3 UR9, UR9, 0x1, URZ ;  /* 0x0000000109097890 */ /* 0x000fe2000fffe03f */
[----:B------:R-:W-:Y:S01]  /*2220*/  VIADD R0, R0, 0xffffffff ;  /* 0xffffffff00007836 */ /* 0x000fe20000000000 */
[----:B------:R-:W-:Y:S02]  /*2230*/  UISETP.NE.AND UP0, UPT, UR8, 0x2, UPT ;  /* 0x000000020800788c */ /* 0x000fe4000bf05270 */
[----:B------:R-:W-:Y:S02]  /*2240*/  UISETP.NE.AND UP1, UPT, UR9, 0x2, UPT ;  /* 0x000000020900788c */ /* 0x000fe4000bf25270 */
[----:B------:R-:W-:Y:S02]  /*2250*/  USEL UR4, URZ, 0x1, UP0 ;  /* 0x000000013f047887 */ /* 0x000fe40008000000 */
[----:B------:R-:W-:-:S02]  /*2260*/  USEL UR8, UR8, URZ, UP0 ;  /* 0x0000003f08087287 */ /* 0x000fc40008000000 */
[----:B------:R-:W-:Y:S02]  /*2270*/  USEL UR9, UR9, URZ, UP1 ;  /* 0x0000003f09097287 */ /* 0x000fe40008800000 */
[----:B------:R-:W-:Y:S01]  /*2280*/  LOP3.LUT R5, R5, UR4, RZ, 0x3c, !PT ;  /* 0x0000000405057c12 */ /* 0x000fe2000f8e3cff */
[----:B------:R-:W-:Y:S09]  /*2290*/  @P1 BRA `(.L_x_27) ;  /* 0xfffffff8009c1947 */ /* 0x000ff2000383ffff */
.L_x_20:
[----:B------:R-:W2:Y:S01]  /*22a0*/  LDC R0, c[0x0][0x28c] ;  /* 0x0000a300ff007b82 */ /* 0x000ea20000000800 */
[----:B------:R3:W-:Y:S01]  /*22b0*/  SYNCS.ARRIVE.TRANS64.A1T0 RZ, [R69+UR52], RZ ;  /* 0x000000ff45ff79a7 */ /* 0x0007e20008100034 */
[----:B--2---:R-:W-:-:S13]  /*22c0*/  ISETP.GE.AND P1, PT, R0, 0x1, PT ;  /* 0x000000010000780c */ /* 0x004fda0003f26270 */
[----:B---3--:R-:W-:Y:S05]  /*22d0*/  @!P1 BRA `(.L_x_28) ;  /* 0x0000000000309947 */ /* 0x008fea0003800000 */
[----:B------:R-:W-:Y:S05]  /*22e0*/  @!P0 BRA `(.L_x_29) ;  /* 0x0000000000048947 */ /* 0x000fea0003800000 */
[----:B------:R-:W-:Y:S01]  /*22f0*/  BPT.TRAP 0x1 ;  /* 0x000000040000795c */ /* 0x000fe20000300000 */
.L_x_29:
[----:B------:R-:W-:Y:S02]  /*2300*/  UIADD3 UR4, UR50, UR44, URZ ;  /* 0x0000002c32047290 */ /* 0x000fe4000fffe03f */
[----:B------:R-:W-:Y:S02]  /*2310*/  UISETP.GT.U32.AND UP0, UPT, UR40, 0x1, UPT ;  /* 0x000000012800788c */ /* 0x000fe4000bf04070 */
[----:B------:R-:W-:-:S04]  /*2320*/  USHF.L.U32 UR4, UR4, 0x3, URZ ;  /* 0x0000000304047899 */ /* 0x000fc8000800063f */
[----:B------:R-:W-:Y:S01]  /*2330*/  ULOP3.LUT UR4, UR4, 0x8, URZ, 0xc0, !UPT ;  /* 0x0000000804047892 */ /* 0x000fe2000f8ec03f */
[----:B------:R-:W-:-:S03]  /*2340*/  PLOP3.LUT P0, PT, PT, PT, UP0, 0x80, 0x0 ;  /* 0x000000000000781c */ /* 0x000fc60003f0f008 */
[----:B------:R-:W-:-:S04]  /*2350*/  UIADD3 UR4, UR41, 0x10, UR4 ;  /* 0x0000001029047890 */ /* 0x000fc8000fffe004 */
[----:B------:R-:W-:-:S09]  /*2360*/  UPRMT UR4, URZ, 0x654, UR4 ;  /* 0x000006543f047896 */ /* 0x000fd20008000004 */
[----:B------:R-:W-:Y:S01]  /*2370*/  SYNCS.ARRIVE.TRANS64.RED.A1T0 RZ, [UR4], RZ ;  /* 0x000000ffffff79a7 */ /* 0x000fe20008100404 */
[----:B------:R-:W-:Y:S05]  /*2380*/  @P0 BRA `(.L_x_28) ;  /* 0x0000000000040947 */ /* 0x000fea0003800000 */
[----:B------:R-:W-:Y:S01]  /*2390*/  BPT.TRAP 0x1 ;  /* 0x000000040000795c */ /* 0x000fe20000300000 */
.L_x_28:
[----:B------:R-:W-:Y:S02]  /*23a0*/  SHF.L.U32 R0, R68, 0x1f, RZ ;  /* 0x0000001f44007819 */ /* 0x000fe400000006ff */
[----:B------:R-:W-:Y:S02]  /*23b0*/  SHF.R.S32.HI R9, RZ, 0x1f, R19 ;  /* 0x0000001fff097819 */ /* 0x000fe40000011413 */
[----:B------:R-:W2:Y:S02]  /*23c0*/  SYNCS.PHASECHK.TRANS64.TRYWAIT P0, [R63+URZ+0x8], R0 ;  /* 0x000008003f0075a7 */ /* 0x000ea4000800017f */
[----:B--2---:R-:W-:Y:S05]  /*23d0*/  @!P0 BRA `(.L_x_30) ;  /* 0x0000003400108947 */ /* 0x004fea0003800000 */
.L_x_118:
[----:B------:R-:W-:Y:S01]  /*23e0*/  ULDC.64 UR4, c[0x0][0x5d0] ;  /* 0x0001740000047ab9 */ /* 0x000fe20000000a00 */
[----:B------:R-:W-:Y:S01]  /*23f0*/  ULDC UR6, c[0x0][0x284] ;  /* 0x0000a10000067ab9 */ /* 0x000fe20000000800 */
[----:B--2---:R-:W-:Y:S02]  /*2400*/  IMAD R0, R9, UR4, RZ ;  /* 0x0000000409007c24 */ /* 0x004fe4000f8e02ff */
[----:B------:R-:W-:Y:S02]  /*2410*/  IMAD.SHL.U32 R10, R2, 0x40, RZ ;  /* 0x00000040020a7824 */ /* 0x000fe400078e00ff */
[C---:B------:R-:W-:Y:S02]  /*2420*/  IMAD R5, R19.reuse, UR5, R0 ;  /* 0x0000000513057c24 */ /* 0x040fe4000f8e0200 */
[----:B------:R-:W-:Y:S01]  /*2430*/  IMAD.SHL.U32 R0, R18, 0x40, RZ ;  /* 0x0000004012007824 */ /* 0x000fe200078e00ff */
[----:B------:R-:W-:Y:S01]  /*2440*/  SHF.R.S32.HI R11, RZ, 0x1f, R10 ;  /* 0x0000001fff0b7819 */ /* 0x000fe2000001140a */
[----:B01----:R-:W-:Y:S01]  /*2450*/  IMAD.WIDE.U32 R2, R19, UR4, R58 ;  /* 0x0000000413027c25 */ /* 0x003fe2000f8e003a */
[----:B------:R-:W-:-:S02]  /*2460*/  ULDC.64 UR4, c[0x0][0x5c8] ;  /* 0x0001720000047ab9 */ /* 0x000fc40000000a00 */
[----:B------:R-:W-:Y:S01]  /*2470*/  ISETP.GE.AND P0, PT, R0, UR6, PT ;  /* 0x0000000600007c0c */ /* 0x000fe2000bf06270 */
[----:B------:R-:W-:Y:S01]  /*2480*/  ULDC UR6, c[0x0][0x288] ;  /* 0x0000a20000067ab9 */ /* 0x000fe20000000800 */
[----:B------:R-:W-:Y:S01]  /*2490*/  IADD3 R2, P1, R10, R2, RZ ;  /* 0x000000020a027210 */ /* 0x000fe20007f3e0ff */
[----:B------:R-:W-:Y:S01]  /*24a0*/  IMAD.WIDE R20, R18, 0x40, R56 ;  /* 0x0000004012147825 */ /* 0x000fe200078e0238 */
[----:B------:R-:W-:Y:S02]  /*24b0*/  ISETP.GE.OR P0, PT, R10, UR6, P0 ;  /* 0x000000060a007c0c */ /* 0x000fe40008706670 */
[----:B------:R-:W-:Y:S01]  /*24c0*/  IADD3.X R3, R11, R3, R5, P1, !PT ;  /* 0x000000030b037210 */ /* 0x000fe20000ffe405 */
[----:B------:R-:W-:-:S04]  /*24d0*/  IMAD R7, R21, UR4, RZ ;  /* 0x0000000415077c24 */ /* 0x000fc8000f8e02ff */
[C---:B------:R-:W-:Y:S02]  /*24e0*/  IMAD R7, R20.reuse, UR5, R7 ;  /* 0x0000000514077c24 */ /* 0x040fe4000f8e0207 */
[----:B------:R-:W-:-:S04]  /*24f0*/  IMAD.WIDE.U32 R66, R20, UR4, R2 ;  /* 0x0000000414427c25 */ /* 0x000fc8000f8e0002 */
[----:B------:R-:W-:Y:S05]  /*2500*/  @P0 BRA `(.L_x_31) ;  /* 0x0000001800d00947 */ /* 0x000fea0003800000 */
[----:B-----5:R-:W-:Y:S01]  /*2510*/  FSETP.NEU.AND P1, PT, R23, RZ, PT ;  /* 0x000000ff1700720b */ /* 0x020fe20003f2d000 */
[----:B------:R-:W-:Y:S01]  /*2520*/  IMAD.IADD R70, R62, 0x1, -R10 ;  /* 0x000000013e467824 */ /* 0x000fe200078e0a0a */
[----:B------:R-:W-:Y:S01]  /*2530*/  BSSY B0, `(.L_x_31) ;  /* 0x00001b1000007945 */ /* 0x000fe20003800000 */
[----:B------:R-:W-:Y:S02]  /*2540*/  IMAD.IADD R0, R65, 0x1, -R0 ;  /* 0x0000000141007824 */ /* 0x000fe400078e0a00 */
[----:B------:R-:W-:Y:S01]  /*2550*/  IMAD.IADD R5, R67, 0x1, R7 ;  /* 0x0000000143057824 */ /* 0x000fe200078e0207 */
[----:B------:R-:W-:-:S04]  /*2560*/  ISETP.GT.AND P0, PT, R70, RZ, PT ;  /* 0x000000ff4600720c */ /* 0x000fc80003f04270 */
[----:B------:R-:W-:-:S03]  /*2570*/  ISETP.GT.AND P2, PT, R0, RZ, P0 ;  /* 0x000000ff0000720c */ /* 0x000fc60000744270 */
[----:B------:R-:W-:Y:S10]  /*2580*/  @!P1 BRA `(.L_x_32) ;  /* 0x0000001000d49947 */ /* 0x000ff40003800000 */
[----:B------:R-:W0:Y:S01]  /*2590*/  LDC.64 R72, c[0x0][0x5b8] ;  /* 0x00016e00ff487b82 */ /* 0x000e220000000a00 */
[----:B------:R-:W-:-:S07]  /*25a0*/  ULDC.64 UR4, c[0x0][0x5c0] ;  /* 0x0001700000047ab9 */ /* 0x000fce0000000a00 */
[----:B------:R-:W1:Y:S08]  /*25b0*/  LDC.64 R74, c[0x0][0x5b0] ;  /* 0x00016c00ff4a7b82 */ /* 0x000e700000000a00 */
[----:B------:R-:W2:Y:S01]  /*25c0*/  LDC.64 R76, c[0x0][0x5a8] ;  /* 0x00016a00ff4c7b82 */ /* 0x000ea20000000a00 */
[-C--:B0-----:R-:W-:Y:S02]  /*25d0*/  IMAD R4, R9, R72.reuse, RZ ;  /* 0x0000004809047224 */ /* 0x081fe400078e02ff */
[----:B------:R-:W-:-:S04]  /*25e0*/  IMAD.WIDE.U32 R2, R19, R72, R58 ;  /* 0x0000004813027225 */ /* 0x000fc800078e003a */
[----:B------:R-:W-:Y:S01]  /*25f0*/  IMAD R67, R19, R73, R4 ;  /* 0x0000004913437224 */ /* 0x000fe200078e0204 */
[----:B------:R-:W-:Y:S01]  /*2600*/  IADD3 R6, P1, R10, R2, RZ ;  /* 0x000000020a067210 */ /* 0x000fe20007f3e0ff */
[----:B-1----:R-:W-:-:S03]  /*2610*/  IMAD R2, R21, R74, RZ ;  /* 0x0000004a15027224 */ /* 0x002fc600078e02ff */
[----:B------:R-:W-:Y:S01]  /*2620*/  IADD3.X R7, R11, R3, R67, P1, !PT ;  /* 0x000000030b077210 */ /* 0x000fe20000ffe443 */
[C---:B------:R-:W-:Y:S02]  /*2630*/  IMAD R21, R20.reuse, R75, R2 ;  /* 0x0000004b14157224 */ /* 0x040fe400078e0202 */
[----:B------:R-:W-:-:S04]  /*2640*/  IMAD.WIDE.U32 R2, R20, R74, R6 ;  /* 0x0000004a14027225 */ /* 0x000fc800078e0006 */
[----:B------:R-:W-:Y:S01]  /*2650*/  IMAD.IADD R3, R3, 0x1, R21 ;  /* 0x0000000103037824 */ /* 0x000fe200078e0215 */
[----:B--2---:R-:W-:-:S04]  /*2660*/  LEA R8, P1, R2, R76, 0x2 ;  /* 0x0000004c02087211 */ /* 0x004fc800078210ff */
[----:B------:R-:W-:-:S05]  /*2670*/  LEA.HI.X R9, R2, R77, R3, 0x2, P1 ;  /* 0x0000004d02097211 */ /* 0x000fca00008f1403 */
[----:B------:R0:W2:Y:S01]  /*2680*/  @P2 LDG.E.LTC128B R18, desc[UR56][R8.64] ;  /* 0x0000003808122981 */ /* 0x0000a2000c1e1920 */
[----:B------:R-:W-:Y:S01]  /*2690*/  IMAD.WIDE.U32 R2, R20, R74, R10 ;  /* 0x0000004a14027225 */ /* 0x000fe200078e000a */
[----:B------:R-:W-:Y:S01]  /*26a0*/  SHF.L.U64.HI R15, R74, 0x3, R75 ;  /* 0x000000034a0f7819 */ /* 0x000fe2000001024b */
[----:B------:R-:W-:Y:S01]  /*26b0*/  BSSY B1, `(.L_x_33) ;  /* 0x0000017000017945 */ /* 0x000fe20003800000 */
[----:B------:R-:W-:Y:S01]  /*26c0*/  ISETP.GT.AND P0, PT, R0, 0x8, P0 ;  /* 0x000000080000780c */ /* 0x000fe20000704270 */
[----:B------:R-:W-:Y:S01]  /*26d0*/  IMAD.SHL.U32 R14, R74, 0x8, RZ ;  /* 0x000000084a0e7824 */ /* 0x000fe200078e00ff */
[----:B------:R-:W-:-:S03]  /*26e0*/  IADD3 R12, P1, R58, R2, RZ ;  /* 0x000000023a0c7210 */ /* 0x000fc60007f3e0ff */
[----:B------:R-:W-:Y:S01]  /*26f0*/  IMAD.WIDE.U32 R14, R20, R74, R14 ;  /* 0x0000004a140e7225 */ /* 0x000fe200078e000e */
[----:B------:R-:W-:Y:S02]  /*2700*/  IADD3.X R13, R59, R21, R3, P1, !PT ;  /* 0x000000153b0d7210 */ /* 0x000fe40000ffe403 */
[C---:B------:R-:W-:Y:S01]  /*2710*/  LEA R4, P1, R66.reuse, UR4, 0x2 ;  /* 0x0000000442047c11 */ /* 0x040fe2000f8210ff */
[----:B------:R-:W-:Y:S02]  /*2720*/  IMAD.IADD R21, R21, 0x1, R15 ;  /* 0x0000000115157824 */ /* 0x000fe400078e020f */
[----:B------:R-:W-:Y:S01]  /*2730*/  IMAD.WIDE.U32 R12, R19, R72, R12 ;  /* 0x00000048130c7225 */ /* 0x000fe200078e000c */
[----:B------:R-:W-:Y:S02]  /*2740*/  LEA.HI.X R5, R66, UR5, R5, 0x2, P1 ;  /* 0x0000000542057c11 */ /* 0x000fe400088f1405 */
[----:B------:R-:W-:Y:S01]  /*2750*/  ISETP.GT.AND P1, PT, R70, 0x1, PT ;  /* 0x000000014600780c */ /* 0x000fe20003f24270 */
[----:B------:R-:W-:Y:S01]  /*2760*/  IMAD.IADD R3, R67, 0x1, R13 ;  /* 0x0000000143037824 */ /* 0x000fe200078e020d */
[----:B------:R-:W-:-:S02]  /*2770*/  LEA R2, P3, R12, R76, 0x2 ;  /* 0x0000004c0c027211 */ /* 0x000fc400078610ff */
[----:B------:R-:W-:Y:S02]  /*2780*/  ISETP.GT.AND P5, PT, R0, RZ, P1 ;  /* 0x000000ff0000720c */ /* 0x000fe40000fa4270 */
[----:B------:R-:W-:Y:S02]  /*2790*/  LEA.HI.X R3, R12, R77, R3, 0x2, P3 ;  /* 0x0000004d0c037211 */ /* 0x000fe400018f1403 */
[----:B0-----:R-:W-:-:S04]  /*27a0*/  IADD3 R8, P3, R6, R14, RZ ;  /* 0x0000000e06087210 */ /* 0x001fc80007f7e0ff */
[----:B------:R-:W-:Y:S01]  /*27b0*/  LEA R12, P4, R8, R76, 0x2 ;  /* 0x0000004c080c7211 */ /* 0x000fe200078810ff */
[----:B------:R-:W-:Y:S02]  /*27c0*/  IMAD.X R7, R21, 0x1, R7, P3 ;  /* 0x0000000115077824 */ /* 0x000fe400018e0607 */
[----:B--2---:R-:W-:-:S04]  /*27d0*/  FMUL R9, R18, R23 ;  /* 0x0000001712097220 */ /* 0x004fc80000400000 */
[----:B------:R-:W-:-:S05]  /*27e0*/  FFMA R9, R24, R22, R9 ;  /* 0x0000001618097223 */ /* 0x000fca0000000009 */
[----:B------:R0:W-:Y:S01]  /*27f0*/  @P2 STG.E desc[UR56][R4.64], R9 ;  /* 0x0000000904002986 */ /* 0x0001e2000c101938 */
[----:B------:R-:W-:Y:S05]  /*2800*/  @!P5 BRA `(.L_x_34) ;  /* 0x000000000004d947 */ /* 0x000fea0003800000 */
[----:B------:R1:W5:Y:S02]  /*2810*/  LDG.E.LTC128B R18, desc[UR56][R2.64+0x4] ;  /* 0x0000043802127981 */ /* 0x000364000c1e1920 */
.L_x_34:
[----:B------:R-:W-:Y:S05]  /*2820*/  BSYNC B1 ;  /* 0x0000000000017941 */ /* 0x000fea0003800000 */
.L_x_33:
[----:B-----5:R-:W-:Y:S01]  /*2830*/  FMUL R6, R18, R23 ;  /* 0x0000001712067220 */ /* 0x020fe20000400000 */
[----:B------:R-:W-:-:S03]  /*2840*/  LEA.HI.X R13, R8, R77, R7, 0x2, P4 ;  /* 0x0000004d080d7211 */ /* 0x000fc600020f1407 */
[----:B------:R-:W-:-:S05]  /*2850*/  FFMA R25, R25, R22, R6 ;  /* 0x0000001619197223 */ /* 0x000fca0000000006 */
[----:B------:R2:W-:Y:S04]  /*2860*/  @P5 STG.E desc[UR56][R4.64+0x4], R25 ;  /* 0x0000041904005986 */ /* 0x0005e8000c101938 */
[----:B------:R-:W3:Y:S01]  /*2870*/  @P0 LDG.E.LTC128B R18, desc[UR56][R12.64] ;  /* 0x000000380c120981 */ /* 0x000ee2000c1e1920 */
[----:B------:R-:W-:Y:S01]  /*2880*/  IADD3 R10, P2, P3, R58, R14, R10 ;  /* 0x0000000e3a0a7210 */ /* 0x000fe20007b5e00a */
[----:B------:R-:W-:Y:S01]  /*2890*/  BSSY B1, `(.L_x_35) ;  /* 0x0000010000017945 */ /* 0x000fe20003800000 */
[----:B0-----:R-:W-:Y:S02]  /*28a0*/  SHF.L.U64.HI R9, R61, 0x2, R60 ;  /* 0x000000023d097819 */ /* 0x001fe4000001023c */
[----:B------:R-:W-:Y:S02]  /*28b0*/  IADD3.X R11, R59, R21, R11, P2, P3 ;  /* 0x000000153b0b7210 */ /* 0x000fe400017e640b */
[----:B------:R-:W-:-:S02]  /*28c0*/  LEA R8, P3, R61, R4, 0x2 ;  /* 0x000000043d087211 */ /* 0x000fc400078610ff */
[----:B------:R-:W-:Y:S01]  /*28d0*/  ISETP.GT.AND P1, PT, R0, 0x8, P1 ;  /* 0x000000080000780c */ /* 0x000fe20000f24270 */
[----:B------:R-:W-:Y:S01]  /*28e0*/  IMAD.WIDE.U32 R10, R19, R72, R10 ;  /* 0x00000048130a7225 */ /* 0x000fe200078e000a */
[----:B------:R-:W-:-:S03]  /*28f0*/  ISETP.GT.AND P2, PT, R70, 0x8, PT ;  /* 0x000000084600780c */ /* 0x000fc60003f44270 */
[----:B------:R-:W-:Y:S01]  /*2900*/  IMAD.X R9, R9, 0x1, R5, P3 ;  /* 0x0000000109097824 */ /* 0x000fe200018e0605 */
[----:B------:R-:W-:Y:S01]  /*2910*/  LEA R6, P4, R10, R76, 0x2 ;  /* 0x0000004c0a067211 */ /* 0x000fe200078810ff */
[----:B------:R-:W-:Y:S02]  /*2920*/  IMAD.IADD R11, R67, 0x1, R11 ;  /* 0x00000001430b7824 */ /* 0x000fe400078e020b */
[----:B---3--:R-:W-:-:S04]  /*2930*/  FMUL R7, R18, R23 ;  /* 0x0000001712077220 */ /* 0x008fc80000400000 */
[----:B------:R-:W-:Y:S01]  /*2940*/  FFMA R13, R26, R22, R7 ;  /* 0x000000161a0d7223 */ /* 0x000fe20000000007 */
[----:B------:R-:W-:-:S04]  /*2950*/  LEA.HI.X R7, R10, R77, R11, 0x2, P4 ;  /* 0x0000004d0a077211 */ /* 0x000fc800020f140b */
[----:B------:R2:W-:Y:S01]  /*2960*/  @P0 STG.E desc[UR56][R8.64], R13 ;  /* 0x0000000d08000986 */ /* 0x0005e2000c101938 */
[----:B------:R-:W-:Y:S05]  /*2970*/  @!P1 BRA `(.L_x_36) ;  /* 0x0000000000049947 */ /* 0x000fea0003800000 */
[----:B------:R0:W5:Y:S02]  /*2980*/  LDG.E.LTC128B R18, desc[UR56][R6.64+0x4] ;  /* 0x0000043806127981 */ /* 0x000164000c1e1920 */
.L_x_36:
[----:B------:R-:W-:Y:S05]  /*2990*/  BSYNC B1 ;  /* 0x0000000000017941 */ /* 0x000fea0003800000 */
.L_x_35:
[----:B-----5:R-:W-:Y:S01]  /*29a0*/  FMUL R10, R18, R23 ;  /* 0x00000017120a7220 */ /* 0x020fe20000400000 */
[----:B------:R-:W-:Y:S01]  /*29b0*/  ISETP.GT.AND P3, PT, R0, RZ, P2 ;  /* 0x000000ff0000720c */ /* 0x000fe20001764270 */
[----:B------:R-:W-:Y:S01]  /*29c0*/  BSSY B1, `(.L_x_37) ;  /* 0x0000006000017945 */ /* 0x000fe20003800000 */
[----:B------:R-:W-:Y:S01]  /*29d0*/  ISETP.GT.AND P0, PT, R70, 0x9, PT ;  /* 0x000000094600780c */ /* 0x000fe20003f04270 */
[----:B------:R-:W-:-:S05]  /*29e0*/  FFMA R27, R27, R22, R10 ;  /* 0x000000161b1b7223 */ /* 0x000fca000000000a */
[----:B------:R3:W-:Y:S05]  /*29f0*/  @P1 STG.E desc[UR56][R8.64+0x4], R27 ;  /* 0x0000041b08001986 */ /* 0x0007ea000c101938 */
[----:B------:R-:W-:Y:S05]  /*2a00*/  @!P3 BRA `(.L_x_38) ;  /* 0x000000000004b947 */ /* 0x000fea0003800000 */
[----:B------:R4:W5:Y:S02]  /*2a10*/  LDG.E.LTC128B R18, desc[UR56][R2.64+0x20] ;  /* 0x0000203802127981 */ /* 0x000964000c1e1920 */
.L_x_38:
[----:B------:R-:W-:Y:S05]  /*2a20*/  BSYNC B1 ;  /* 0x0000000000017941 */ /* 0x000fea0003800000 */
.L_x_37:
[----:B-----5:R-:W-:Y:S01]  /*2a30*/  FMUL R11, R18, R23 ;  /* 0x00000017120b7220 */ /* 0x020fe20000400000 */
[----:B------:R-:W-:Y:S01]  /*2a40*/  ISETP.GT.AND P1, PT, R0, RZ, P0 ;  /* 0x000000ff0000720c */ /* 0x000fe20000724270 */
[----:B------:R-:W-:Y:S02]  /*2a50*/  BSSY B1, `(.L_x_39) ;  /* 0x0000005000017945 */ /* 0x000fe40003800000 */
[----:B------:R-:W-:-:S05]  /*2a60*/  FFMA R11, R28, R22, R11 ;  /* 0x000000161c0b7223 */ /* 0x000fca000000000b */
[----:B------:R0:W-:Y:S05]  /*2a70*/  @P3 STG.E desc[UR56][R4.64+0x20], R11 ;  /* 0x0000200b04003986 */ /* 0x0001ea000c101938 */
[----:B------:R-:W-:Y:S05]  /*2a80*/  @!P1 BRA `(.L_x_40) ;  /* 0x0000000000049947 */ /* 0x000fea0003800000 */
[----:B------:R0:W5:Y:S02]  /*2a90*/  LDG.E.LTC128B R18, desc[UR56][R2.64+0x24] ;  /* 0x0000243802127981 */ /* 0x000164000c1e1920 */
.L_x_40:
[----:B------:R-:W-:Y:S05]  /*2aa0*/  BSYNC B1 ;  /* 0x0000000000017941 */ /* 0x000fea0003800000 */
.L_x_39:
[----:B-----5:R-:W-:Y:S01]  /*2ab0*/  FMUL R10, R18, R23 ;  /* 0x00000017120a7220 */ /* 0x020fe20000400000 */
[----:B------:R-:W-:Y:S01]  /*2ac0*/  ISETP.GT.AND P2, PT, R0, 0x8, P2 ;  /* 0x000000080000780c */ /* 0x000fe20001744270 */
[----:B------:R-:W-:Y:S02]  /*2ad0*/  BSSY B1, `(.L_x_41) ;  /* 0x0000005000017945 */ /* 0x000fe40003800000 */
[----:B------:R-:W-:-:S05]  /*2ae0*/  FFMA R29, R29, R22, R10 ;  /* 0x000000161d1d7223 */ /* 0x000fca000000000a */
[----:B------:R0:W-:Y:S05]  /*2af0*/  @P1 STG.E desc[UR56][R4.64+0x24], R29 ;  /* 0x0000241d04001986 */ /* 0x0001ea000c101938 */
[----:B------:R-:W-:Y:S05]  /*2b00*/  @!P2 BRA `(.L_x_42) ;  /* 0x000000000004a947 */ /* 0x000fea0003800000 */
[----:B------:R0:W5:Y:S02]  /*2b10*/  LDG.E.LTC128B R18, desc[UR56][R6.64+0x20] ;  /* 0x0000203806127981 */ /* 0x000164000c1e1920 */
.L_x_42:
[----:B------:R-:W-:Y:S05]  /*2b20*/  BSYNC B1 ;  /* 0x0000000000017941 */ /* 0x000fea0003800000 */
.L_x_41:
[----:B0----5:R-:W-:Y:S01]  /*2b30*/  FMUL R11, R18, R23 ;  /* 0x00000017120b7220 */ /* 0x021fe20000400000 */
[----:B------:R-:W-:Y:S01]  /*2b40*/  ISETP.GT.AND P0, PT, R0, 0x8, P0 ;  /* 0x000000080000780c */ /* 0x000fe20000704270 */
[----:B------:R-:W-:Y:S01]  /*2b50*/  BSSY B1, `(.L_x_43) ;  /* 0x0000006000017945 */ /* 0x000fe20003800000 */
[----:B------:R-:W-:Y:S01]  /*2b60*/  ISETP.GT.AND P1, PT, R70, 0x10, PT ;  /* 0x000000104600780c */ /* 0x000fe20003f24270 */
[----:B------:R-:W-:-:S05]  /*2b70*/  FFMA R11, R30, R22, R11 ;  /* 0x000000161e0b7223 */ /* 0x000fca000000000b */
[----:B------:R0:W-:Y:S05]  /*2b80*/  @P2 STG.E desc[UR56][R8.64+0x20], R11 ;  /* 0x0000200b08002986 */ /* 0x0001ea000c101938 */
[----:B------:R-:W-:Y:S05]  /*2b90*/  @!P0 BRA `(.L_x_44) ;  /* 0x0000000000048947 */ /* 0x000fea0003800000 */
[----:B------:R0:W5:Y:S02]  /*2ba0*/  LDG.E.LTC128B R18, desc[UR56][R6.64+0x24] ;  /* 0x0000243806127981 */ /* 0x000164000c1e1920 */
.L_x_44:
[----:B------:R-:W-:Y:S05]  /*2bb0*/  BSYNC B1 ;  /* 0x0000000000017941 */ /* 0x000fea0003800000 */
.L_x_43:
        /* <DEDUP_REMOVED lines=8> */
.L_x_46:
[----:B------:R-:W-:Y:S05]  /*2c40*/  BSYNC B1 ;  /* 0x0000000000017941 */ /* 0x000fea0003800000 */
.L_x_45:
[----:B0----5:R-:W-:Y:S01]  /*2c50*/  FMUL R11, R18, R23 ;  /* 0x00000017120b7220 */ /* 0x021fe20000400000 */
[----:B------:R-:W-:Y:S01]  /*2c60*/  ISETP.GT.AND P0, PT, R0, RZ, P2 ;  /* 0x000000ff0000720c */ /* 0x000fe20001704270 */
[----:B------:R-:W-:Y:S02]  /*2c70*/  BSSY B1, `(.L_x_47) ;  /* 0x0000005000017945 */ /* 0x000fe40003800000 */
[----:B------:R-:W-:-:S05]  /*2c80*/  FFMA R11, R32, R22, R11 ;  /* 0x00000016200b7223 */ /* 0x000fca000000000b */
[----:B------:R0:W-:Y:S05]  /*2c90*/  @P3 STG.E desc[UR56][R4.64+0x40], R11 ;  /* 0x0000400b04003986 */ /* 0x0001ea000c101938 */
[----:B------:R-:W-:Y:S05]  /*2ca0*/  @!P0 BRA `(.L_x_48) ;  /* 0x0000000000048947 */ /* 0x000fea0003800000 */
[----:B------:R0:W5:Y:S02]  /*2cb0*/  LDG.E.LTC128B R18, desc[UR56][R2.64+0x44] ;  /* 0x0000443802127981 */ /* 0x000164000c1e1920 */
.L_x_48:
[----:B------:R-:W-:Y:S05]  /*2cc0*/  BSYNC B1 ;  /* 0x0000000000017941 */ /* 0x000fea0003800000 */
.L_x_47:
[----:B-----5:R-:W-:Y:S01]  /*2cd0*/  FMUL R10, R18, R23 ;  /* 0x00000017120a7220 */ /* 0x020fe20000400000 */
[----:B------:R-:W-:Y:S01]  /*2ce0*/  ISETP.GT.AND P1, PT, R0, 0x8, P1 ;  /* 0x000000080000780c */ /* 0x000fe20000f24270 */
[----:B------:R-:W-:Y:S02]  /*2cf0*/  BSSY B1, `(.L_x_49) ;  /* 0x0000005000017945 */ /* 0x000fe40003800000 */
[----:B------:R-:W-:-:S05]  /*2d00*/  FFMA R33, R33, R22, R10 ;  /* 0x0000001621217223 */ /* 0x000fca000000000a */
[----:B------:R0:W-:Y:S05]  /*2d10*/  @P0 STG.E desc[UR56][R4.64+0x44], R33 ;  /* 0x0000442104000986 */ /* 0x0001ea000c101938 */
[----:B------:R-:W-:Y:S05]  /*2d20*/  @!P1 BRA `(.L_x_50) ;  /* 0x0000000000049947 */ /* 0x000fea0003800000 */
[----:B------:R0:W5:Y:S02]  /*2d30*/  LDG.E.LTC128B R18, desc[UR56][R6.64+0x40] ;  /* 0x0000403806127981 */ /* 0x000164000c1e1920 */
.L_x_50:
[----:B------:R-:W-:Y:S05]  /*2d40*/  BSYNC B1 ;  /* 0x0000000000017941 */ /* 0x000fea0003800000 */
.L_x_49:
        /* <DEDUP_REMOVED lines=8> */
.L_x_52:
[----:B------:R-:W-:Y:S05]  /*2dd0*/  BSYNC B1 ;  /* 0x0000000000017941 */ /* 0x000fea0003800000 */
.L_x_51:
        /* <DEDUP_REMOVED lines=8> */
.L_x_54:
[----:B------:R-:W-:Y:S05]  /*2e60*/  BSYNC B1 ;  /* 0x0000000000017941 */ /* 0x000fea0003800000 */
.L_x_53:
[----:B0----5:R-:W-:Y:S01]  /*2e70*/  FMUL R11, R18, R23 ;  /* 0x00000017120b7220 */ /* 0x021fe20000400000 */
[----:B------:R-:W-:Y:S01]  /*2e80*/  ISETP.GT.AND P2, PT, R0, RZ, P1 ;  /* 0x000000ff0000720c */ /* 0x000fe20000f44270 */
[----:B------:R-:W-:Y:S02]  /*2e90*/  BSSY B1, `(.L_x_55) ;  /* 0x0000005000017945 */ /* 0x000fe40003800000 */
[----:B------:R-:W-:-:S05]  /*2ea0*/  FFMA R11, R36, R22, R11 ;  /* 0x00000016240b7223 */ /* 0x000fca000000000b */
[----:B------:R0:W-:Y:S05]  /*2eb0*/  @P3 STG.E desc[UR56][R4.64+0x60], R11 ;  /* 0x0000600b04003986 */ /* 0x0001ea000c101938 */
[----:B------:R-:W-:Y:S05]  /*2ec0*/  @!P2 BRA `(.L_x_56) ;  /* 0x000000000004a947 */ /* 0x000fea0003800000 */
[----:B------:R0:W5:Y:S02]  /*2ed0*/  LDG.E.LTC128B R18, desc[UR56][R2.64+0x64] ;  /* 0x0000643802127981 */ /* 0x000164000c1e1920 */
.L_x_56:
[----:B------:R-:W-:Y:S05]  /*2ee0*/  BSYNC B1 ;  /* 0x0000000000017941 */ /* 0x000fea0003800000 */
.L_x_55:
[----:B-----5:R-:W-:Y:S01]  /*2ef0*/  FMUL R10, R18, R23 ;  /* 0x00000017120a7220 */ /* 0x020fe20000400000 */
[----:B------:R-:W-:Y:S01]  /*2f00*/  ISETP.GT.AND P0, PT, R0, 0x8, P0 ;  /* 0x000000080000780c */ /* 0x000fe20000704270 */
[----:B------:R-:W-:Y:S02]  /*2f10*/  BSSY B1, `(.L_x_57) ;  /* 0x0000005000017945 */ /* 0x000fe40003800000 */
[----:B------:R-:W-:-:S05]  /*2f20*/  FFMA R37, R37, R22, R10 ;  /* 0x0000001625257223 */ /* 0x000fca000000000a */
[----:B------:R0:W-:Y:S05]  /*2f30*/  @P2 STG.E desc[UR56][R4.64+0x64], R37 ;  /* 0x0000642504002986 */ /* 0x0001ea000c101938 */
[----:B------:R-:W-:Y:S05]  /*2f40*/  @!P0 BRA `(.L_x_58) ;  /* 0x0000000000048947 */ /* 0x000fea0003800000 */
[----:B------:R0:W5:Y:S02]  /*2f50*/  LDG.E.LTC128B R18, desc[UR56][R6.64+0x60] ;  /* 0x0000603806127981 */ /* 0x000164000c1e1920 */
.L_x_58:
[----:B------:R-:W-:Y:S05]  /*2f60*/  BSYNC B1 ;  /* 0x0000000000017941 */ /* 0x000fea0003800000 */
.L_x_57:
        /* <DEDUP_REMOVED lines=8> */
.L_x_60:
[----:B------:R-:W-:Y:S05]  /*2ff0*/  BSYNC B1 ;  /* 0x0000000000017941 */ /* 0x000fea0003800000 */
.L_x_59:
        /* <DEDUP_REMOVED lines=8> */
.L_x_62:
[----:B------:R-:W-:Y:S05]  /*3080*/  BSYNC B1 ;  /* 0x0000000000017941 */ /* 0x000fea0003800000 */
.L_x_61:
[----:B0----5:R-:W-:Y:S01]  /*3090*/  FMUL R11, R18, R23 ;  /* 0x00000017120b7220 */ /* 0x021fe20000400000 */
[----:B------:R-:W-:Y:S01]  /*30a0*/  ISETP.GT.AND P1, PT, R0, RZ, P0 ;  /* 0x000000ff0000720c */ /* 0x000fe20000724270 */
[----:B------:R-:W-:Y:S02]  /*30b0*/  BSSY B1, `(.L_x_63) ;  /* 0x0000005000017945 */ /* 0x000fe40003800000 */
[----:B------:R-:W-:-:S05]  /*30c0*/  FFMA R11, R40, R22, R11 ;  /* 0x00000016280b7223 */ /* 0x000fca000000000b */
[----:B------:R0:W-:Y:S05]  /*30d0*/  @P3 STG.E desc[UR56][R4.64+0x80], R11 ;  /* 0x0000800b04003986 */ /* 0x0001ea000c101938 */
[----:B------:R-:W-:Y:S05]  /*30e0*/  @!P1 BRA `(.L_x_64) ;  /* 0x0000000000049947 */ /* 0x000fea0003800000 */
[----:B------:R0:W5:Y:S02]  /*30f0*/  LDG.E.LTC128B R18, desc[UR56][R2.64+0x84] ;  /* 0x0000843802127981 */ /* 0x000164000c1e1920 */
.L_x_64:
[----:B------:R-:W-:Y:S05]  /*3100*/  BSYNC B1 ;  /* 0x0000000000017941 */ /* 0x000fea0003800000 */
.L_x_63:
[----:B-----5:R-:W-:Y:S01]  /*3110*/  FMUL R10, R18, R23 ;  /* 0x00000017120a7220 */ /* 0x020fe20000400000 */
[----:B------:R-:W-:Y:S01]  /*3120*/  ISETP.GT.AND P2, PT, R0, 0x8, P2 ;  /* 0x000000080000780c */ /* 0x000fe20001744270 */
[----:B------:R-:W-:Y:S02]  /*3130*/  BSSY B1, `(.L_x_65) ;  /* 0x0000005000017945 */ /* 0x000fe40003800000 */
[----:B------:R-:W-:-:S05]  /*3140*/  FFMA R41, R41, R22, R10 ;  /* 0x0000001629297223 */ /* 0x000fca000000000a */
[----:B------:R0:W-:Y:S05]  /*3150*/  @P1 STG.E desc[UR56][R4.64+0x84], R41 ;  /* 0x0000842904001986 */ /* 0x0001ea000c101938 */
[----:B------:R-:W-:Y:S05]  /*3160*/  @!P2 BRA `(.L_x_66) ;  /* 0x000000000004a947 */ /* 0x000fea0003800000 */
[----:B------:R0:W5:Y:S02]  /*3170*/  LDG.E.LTC128B R18, desc[UR56][R6.64+0x80] ;  /* 0x0000803806127981 */ /* 0x000164000c1e1920 */
.L_x_66:
[----:B------:R-:W-:Y:S05]  /*3180*/  BSYNC B1 ;  /* 0x0000000000017941 */ /* 0x000fea0003800000 */
.L_x_65:
        /* <DEDUP_REMOVED lines=8> */
.L_x_68:
[----:B------:R-:W-:Y:S05]  /*3210*/  BSYNC B1 ;  /* 0x0000000000017941 */ /* 0x000fea0003800000 */
.L_x_67:
        /* <DEDUP_REMOVED lines=8> */
.L_x_70:
[----:B------:R-:W-:Y:S05]  /*32a0*/  BSYNC B1 ;  /* 0x0000000000017941 */ /* 0x000fea0003800000 */
.L_x_69:
[----:B0----5:R-:W-:Y:S01]  /*32b0*/  FMUL R11, R18, R23 ;  /* 0x00000017120b7220 */ /* 0x021fe20000400000 */
[----:B------:R-:W-:Y:S01]  /*32c0*/  ISETP.GT.AND P0, PT, R0, RZ, P2 ;  /* 0x000000ff0000720c */ /* 0x000fe20001704270 */
[----:B------:R-:W-:Y:S02]  /*32d0*/  BSSY B1, `(.L_x_71) ;  /* 0x0000005000017945 */ /* 0x000fe40003800000 */
[----:B------:R-:W-:-:S05]  /*32e0*/  FFMA R11, R44, R22, R11 ;  /* 0x000000162c0b7223 */ /* 0x000fca000000000b */
[----:B------:R0:W-:Y:S05]  /*32f0*/  @P3 STG.E desc[UR56][R4.64+0xa0], R11 ;  /* 0x0000a00b04003986 */ /* 0x0001ea000c101938 */
[----:B------:R-:W-:Y:S05]  /*3300*/  @!P0 BRA `(.L_x_72) ;  /* 0x0000000000048947 */ /* 0x000fea0003800000 */
[----:B------:R0:W5:Y:S02]  /*3310*/  LDG.E.LTC128B R18, desc[UR56][R2.64+0xa4] ;  /* 0x0000a43802127981 */ /* 0x000164000c1e1920 */
.L_x_72:
[----:B------:R-:W-:Y:S05]  /*3320*/  BSYNC B1 ;  /* 0x0000000000017941 */ /* 0x000fea0003800000 */
.L_x_71:
[----:B-----5:R-:W-:Y:S01]  /*3330*/  FMUL R10, R18, R23 ;  /* 0x00000017120a7220 */ /* 0x020fe20000400000 */
[----:B------:R-:W-:Y:S01]  /*3340*/  ISETP.GT.AND P1, PT, R0, 0x8, P1 ;  /* 0x000000080000780c */ /* 0x000fe20000f24270 */
[----:B------:R-:W-:Y:S02]  /*3350*/  BSSY B1, `(.L_x_73) ;  /* 0x0000005000017945 */ /* 0x000fe40003800000 */
[----:B------:R-:W-:-:S05]  /*3360*/  FFMA R45, R45, R22, R10 ;  /* 0x000000162d2d7223 */ /* 0x000fca000000000a */
[----:B------:R0:W-:Y:S05]  /*3370*/  @P0 STG.E desc[UR56][R4.64+0xa4], R45 ;  /* 0x0000a42d04000986 */ /* 0x0001ea000c101938 */
[----:B------:R-:W-:Y:S05]  /*3380*/  @!P1 BRA `(.L_x_74) ;  /* 0x0000000000049947 */ /* 0x000fea0003800000 */
[----:B------:R0:W5:Y:S02]  /*3390*/  LDG.E.LTC128B R18, desc[UR56][R6.64+0xa0] ;  /* 0x0000a03806127981 */ /* 0x000164000c1e1920 */
.L_x_74:
[----:B------:R-:W-:Y:S05]  /*33a0*/  BSYNC B1 ;  /* 0x0000000000017941 */ /* 0x000fea0003800000 */
.L_x_73:
        /* <DEDUP_REMOVED lines=8> */
.L_x_76:
[----:B------:R-:W-:Y:S05]  /*3430*/  BSYNC B1 ;  /* 0x0000000000017941 */ /* 0x000fea0003800000 */
.L_x_75:
        /* <DEDUP_REMOVED lines=8> */
.L_x_78:
[----:B------:R-:W-:Y:S05]  /*34c0*/  BSYNC B1 ;  /* 0x0000000000017941 */ /* 0x000fea0003800000 */
.L_x_77:
[----:B0----5:R-:W-:Y:S01]  /*34d0*/  FMUL R11, R18, R23 ;  /* 0x00000017120b7220 */ /* 0x021fe20000400000 */
[----:B------:R-:W-:Y:S01]  /*34e0*/  ISETP.GT.AND P2, PT, R0, RZ, P1 ;  /* 0x000000ff0000720c */ /* 0x000fe20000f44270 */
[----:B------:R-:W-:Y:S02]  /*34f0*/  BSSY B1, `(.L_x_79) ;  /* 0x0000005000017945 */ /* 0x000fe40003800000 */
[----:B------:R-:W-:-:S05]  /*3500*/  FFMA R11, R48, R22, R11 ;  /* 0x00000016300b7223 */ /* 0x000fca000000000b */
[----:B------:R0:W-:Y:S05]  /*3510*/  @P3 STG.E desc[UR56][R4.64+0xc0], R11 ;  /* 0x0000c00b04003986 */ /* 0x0001ea000c101938 */
[----:B------:R-:W-:Y:S05]  /*3520*/  @!P2 BRA `(.L_x_80) ;  /* 0x000000000004a947 */ /* 0x000fea0003800000 */
[----:B------:R0:W5:Y:S02]  /*3530*/  LDG.E.LTC128B R18, desc[UR56][R2.64+0xc4] ;  /* 0x0000c43802127981 */ /* 0x000164000c1e1920 */
.L_x_80:
[----:B------:R-:W-:Y:S05]  /*3540*/  BSYNC B1 ;  /* 0x0000000000017941 */ /* 0x000fea0003800000 */
.L_x_79:
[----:B-----5:R-:W-:Y:S01]  /*3550*/  FMUL R10, R18, R23 ;  /* 0x00000017120a7220 */ /* 0x020fe20000400000 */
[----:B------:R-:W-:Y:S01]  /*3560*/  ISETP.GT.AND P0, PT, R0, 0x8, P0 ;  /* 0x000000080000780c */ /* 0x000fe20000704270 */
[----:B------:R-:W-:Y:S02]  /*3570*/  BSSY B1, `(.L_x_81) ;  /* 0x0000005000017945 */ /* 0x000fe40003800000 */
[----:B------:R-:W-:-:S05]  /*3580*/  FFMA R49, R49, R22, R10 ;  /* 0x0000001631317223 */ /* 0x000fca000000000a */
[----:B------:R0:W-:Y:S05]  /*3590*/  @P2 STG.E desc[UR56][R4.64+0xc4], R49 ;  /* 0x0000c43104002986 */ /* 0x0001ea000c101938 */
[----:B------:R-:W-:Y:S05]  /*35a0*/  @!P0 BRA `(.L_x_82) ;  /* 0x0000000000048947 */ /* 0x000fea0003800000 */
[----:B------:R0:W5:Y:S02]  /*35b0*/  LDG.E.LTC128B R18, desc[UR56][R6.64+0xc0] ;  /* 0x0000c03806127981 */ /* 0x000164000c1e1920 */
.L_x_82:
[----:B------:R-:W-:Y:S05]  /*35c0*/  BSYNC B1 ;  /* 0x0000000000017941 */ /* 0x000fea0003800000 */
.L_x_81:
        /* <DEDUP_REMOVED lines=8> */
.L_x_84:
[----:B------:R-:W-:Y:S05]  /*3650*/  BSYNC B1 ;  /* 0x0000000000017941 */ /* 0x000fea0003800000 */
.L_x_83:
        /* <DEDUP_REMOVED lines=8> */
.L_x_86:
[----:B------:R-:W-:Y:S05]  /*36e0*/  BSYNC B1 ;  /* 0x0000000000017941 */ /* 0x000fea0003800000 */
.L_x_85:
[----:B0----5:R-:W-:Y:S01]  /*36f0*/  FMUL R11, R18, R23 ;  /* 0x00000017120b7220 */ /* 0x021fe20000400000 */
[----:B------:R-:W-:Y:S01]  /*3700*/  ISETP.GT.AND P1, PT, R0, RZ, P0 ;  /* 0x000000ff0000720c */ /* 0x000fe20000724270 */
[----:B------:R-:W-:Y:S02]  /*3710*/  BSSY B1, `(.L_x_87) ;  /* 0x0000005000017945 */ /* 0x000fe40003800000 */
[----:B------:R-:W-:-:S05]  /*3720*/  FFMA R11, R52, R22, R11 ;  /* 0x00000016340b7223 */ /* 0x000fca000000000b */
[----:B------:R0:W-:Y:S05]  /*3730*/  @P3 STG.E desc[UR56][R4.64+0xe0], R11 ;  /* 0x0000e00b04003986 */ /* 0x0001ea000c101938 */
[----:B------:R-:W-:Y:S05]  /*3740*/  @!P1 BRA `(.L_x_88) ;  /* 0x0000000000049947 */ /* 0x000fea0003800000 */
[----:B------:R0:W5:Y:S02]  /*3750*/  LDG.E.LTC128B R18, desc[UR56][R2.64+0xe4] ;  /* 0x0000e43802127981 */ /* 0x000164000c1e1920 */
.L_x_88:
[----:B------:R-:W-:Y:S05]  /*3760*/  BSYNC B1 ;  /* 0x0000000000017941 */ /* 0x000fea0003800000 */
.L_x_87:
[----:B01--45:R-:W-:Y:S01]  /*3770*/  FMUL R2, R18, R23 ;  /* 0x0000001712027220 */ /* 0x033fe20000400000 */
[----:B------:R-:W-:Y:S01]  /*3780*/  ISETP.GT.AND P2, PT, R0, 0x8, P2 ;  /* 0x000000080000780c */ /* 0x000fe20001744270 */
[----:B------:R-:W-:Y:S02]  /*3790*/  BSSY B1, `(.L_x_89) ;  /* 0x0000005000017945 */ /* 0x000fe40003800000 */
[----:B------:R-:W-:-:S05]  /*37a0*/  FFMA R53, R53, R22, R2 ;  /* 0x0000001635357223 */ /* 0x000fca0000000002 */
[----:B------:R0:W-:Y:S05]  /*37b0*/  @P1 STG.E desc[UR56][R4.64+0xe4], R53 ;  /* 0x0000e43504001986 */ /* 0x0001ea000c101938 */
[----:B------:R-:W-:Y:S05]  /*37c0*/  @!P2 BRA `(.L_x_90) ;  /* 0x000000000004a947 */ /* 0x000fea0003800000 */
[----:B------:R1:W5:Y:S02]  /*37d0*/  LDG.E.LTC128B R18, desc[UR56][R6.64+0xe0] ;  /* 0x0000e03806127981 */ /* 0x000364000c1e1920 */
.L_x_90:
[----:B------:R-:W-:Y:S05]  /*37e0*/  BSYNC B1 ;  /* 0x0000000000017941 */ /* 0x000fea0003800000 */
.L_x_89:
[----:B-----5:R-:W-:Y:S01]  /*37f0*/  FMUL R3, R18, R23 ;  /* 0x0000001712037220 */ /* 0x020fe20000400000 */
[----:B------:R-:W-:Y:S01]  /*3800*/  @P2 IMAD.MOV.U32 R2, RZ, RZ, R8 ;  /* 0x000000ffff022224 */ /* 0x000fe200078e0008 */
[----:B------:R-:W-:Y:S01]  /*3810*/  ISETP.GT.AND P0, PT, R0, 0x8, P0 ;  /* 0x000000080000780c */ /* 0x000fe20000704270 */
[----:B------:R-:W-:Y:S01]  /*3820*/  BSSY B1, `(.L_x_91) ;  /* 0x0000006000017945 */ /* 0x000fe20003800000 */
[----:B0-2---:R-:W-:Y:S01]  /*3830*/  FFMA R5, R54, R22, R3 ;  /* 0x0000001636057223 */ /* 0x005fe20000000003 */
[----:B------:R-:W-:-:S05]  /*3840*/  @P2 IMAD.MOV.U32 R3, RZ, RZ, R9 ;  /* 0x000000ffff032224 */ /* 0x000fca00078e0009 */
[----:B------:R0:W-:Y:S05]  /*3850*/  @P2 STG.E desc[UR56][R2.64+0xe0], R5 ;  /* 0x0000e00502002986 */ /* 0x0001ea000c101938 */
[----:B------:R-:W-:Y:S05]  /*3860*/  @!P0 BRA `(.L_x_92) ;  /* 0x0000000000048947 */ /* 0x000fea0003800000 */
[----:B------:R2:W5:Y:S02]  /*3870*/  LDG.E.LTC128B R18, desc[UR56][R6.64+0xe4] ;  /* 0x0000e43806127981 */ /* 0x000564000c1e1920 */
.L_x_92:
[----:B------:R-:W-:Y:S05]  /*3880*/  BSYNC B1 ;  /* 0x0000000000017941 */ /* 0x000fea0003800000 */
.L_x_91:
[----:B-----5:R-:W-:-:S04]  /*3890*/  FMUL R18, R18, R23 ;  /* 0x0000001712127220 */ /* 0x020fc80000400000 */
[----:B------:R-:W-:Y:S01]  /*38a0*/  FFMA R55, R55, R22, R18 ;  /* 0x0000001637377223 */ /* 0x000fe20000000012 */
[----:B------:R-:W-:Y:S06]  /*38b0*/  @!P0 BRA `(.L_x_93) ;  /* 0x0000000400e08947 */ /* 0x000fec0003800000 */
[----:B------:R4:W-:Y:S01]  /*38c0*/  STG.E desc[UR56][R8.64+0xe4], R55 ;  /* 0x0000e43708007986 */ /* 0x0009e2000c101938 */
[----:B------:R-:W-:Y:S05]  /*38d0*/  BRA `(.L_x_93) ;  /* 0x0000000400d87947 */ /* 0x000fea0003800000 */
.L_x_32:
[----:B------:R-:W-:Y:S01]  /*38e0*/  ULDC.64 UR4, c[0x0][0x5c0] ;  /* 0x0001700000047ab9 */ /* 0x000fe20000000a00 */
[----:B------:R-:W-:Y:S01]  /*38f0*/  ISETP.GT.AND P5, PT, R70, 0x1, PT ;  /* 0x000000014600780c */ /* 0x000fe20003fa4270 */
[-C--:B------:R-:W-:Y:S01]  /*3900*/  FMUL R7, R24, R22.reuse ;  /* 0x0000001618077220 */ /* 0x080fe20000400000 */
[----:B------:R-:W-:Y:S01]  /*3910*/  LEA R2, P1, R66, UR4, 0x2 ;  /* 0x0000000442027c11 */ /* 0x000fe2000f8210ff */
[-C--:B------:R-:W-:Y:S01]  /*3920*/  FMUL R25, R25, R22.reuse ;  /* 0x0000001619197220 */ /* 0x080fe20000400000 */
[----:B------:R-:W-:Y:S01]  /*3930*/  ISETP.GT.AND P3, PT, R0, RZ, P5 ;  /* 0x000000ff0000720c */ /* 0x000fe20002f64270 */
[-C--:B------:R-:W-:Y:S01]  /*3940*/  FMUL R9, R26, R22.reuse ;  /* 0x000000161a097220 */ /* 0x080fe20000400000 */
[----:B------:R-:W-:Y:S01]  /*3950*/  LEA.HI.X R3, R66, UR5, R5, 0x2, P1 ;  /* 0x0000000542037c11 */ /* 0x000fe200088f1405 */
[-C--:B------:R-:W-:Y:S01]  /*3960*/  FMUL R27, R27, R22.reuse ;  /* 0x000000161b1b7220 */ /* 0x080fe20000400000 */
[C---:B------:R-:W-:Y:S01]  /*3970*/  ISETP.GT.AND P0, PT, R0.reuse, 0x8, P0 ;  /* 0x000000080000780c */ /* 0x040fe20000704270 */
[-C--:B------:R-:W-:Y:S01]  /*3980*/  FMUL R29, R29, R22.reuse ;  /* 0x000000161d1d7220 */ /* 0x080fe20000400000 */
[----:B------:R-:W-:Y:S01]  /*3990*/  ISETP.GT.AND P5, PT, R0, 0x8, P5 ;  /* 0x000000080000780c */ /* 0x000fe20002fa4270 */
[----:B------:R0:W-:Y:S01]  /*39a0*/  @P2 STG.E desc[UR56][R2.64], R7 ;  /* 0x0000000702002986 */ /* 0x0001e2000c101938 */
[----:B------:R-:W-:Y:S01]  /*39b0*/  ISETP.GT.AND P2, PT, R70, 0x8, PT ;  /* 0x000000084600780c */ /* 0x000fe20003f44270 */
[-C--:B------:R-:W-:Y:S01]  /*39c0*/  FMUL R11, R30, R22.reuse ;  /* 0x000000161e0b7220 */ /* 0x080fe20000400000 */
[----:B------:R-:W-:Y:S01]  /*39d0*/  SHF.L.U64.HI R5, R61, 0x2, R60 ;  /* 0x000000023d057819 */ /* 0x000fe2000001023c */
[----:B------:R-:W-:Y:S01]  /*39e0*/  FMUL R31, R31, R22 ;  /* 0x000000161f1f7220 */ /* 0x000fe20000400000 */
[----:B------:R-:W-:Y:S01]  /*39f0*/  LEA R4, P6, R61, R2, 0x2 ;  /* 0x000000023d047211 */ /* 0x000fe200078c10ff */
[----:B------:R-:W-:Y:S01]  /*3a00*/  @P3 STG.E desc[UR56][R2.64+0x4], R25 ;  /* 0x0000041902003986 */ /* 0x000fe2000c101938 */
[----:B------:R-:W-:Y:S01]  /*3a10*/  ISETP.GT.AND P1, PT, R70, 0x9, PT ;  /* 0x000000094600780c */ /* 0x000fe20003f24270 */
[-C--:B------:R-:W-:Y:S01]  /*3a20*/  FMUL R33, R33, R22.reuse ;  /* 0x0000001621217220 */ /* 0x080fe20000400000 */
[C---:B------:R-:W-:Y:S01]  /*3a30*/  ISETP.GT.AND P4, PT, R0.reuse, RZ, P2 ;  /* 0x000000ff0000720c */ /* 0x040fe20001784270 */
[----:B------:R-:W-:Y:S01]  /*3a40*/  IMAD.X R5, R5, 0x1, R3, P6 ;  /* 0x0000000105057824 */ /* 0x000fe200030e0603 */
[----:B------:R-:W-:Y:S01]  /*3a50*/  ISETP.GT.AND P3, PT, R0, RZ, P1 ;  /* 0x000000ff0000720c */ /* 0x000fe20000f64270 */
[-C--:B0-----:R-:W-:Y:S01]  /*3a60*/  FMUL R7, R28, R22.reuse ;  /* 0x000000161c077220 */ /* 0x081fe20000400000 */
[----:B------:R-:W-:Y:S01]  /*3a70*/  ISETP.GT.AND P2, PT, R0, 0x8, P2 ;  /* 0x000000080000780c */ /* 0x000fe20001744270 */
[-C--:B------:R-:W-:Y:S01]  /*3a80*/  FMUL R35, R35, R22.reuse ;  /* 0x0000001623237220 */ /* 0x080fe20000400000 */
[----:B------:R0:W-:Y:S01]  /*3a90*/  @P0 STG.E desc[UR56][R4.64], R9 ;  /* 0x0000000904000986 */ /* 0x0001e2000c101938 */
[----:B------:R-:W-:Y:S01]  /*3aa0*/  ISETP.GT.AND P0, PT, R70, 0x10, PT ;  /* 0x000000104600780c */ /* 0x000fe20003f04270 */
[-C--:B------:R-:W-:Y:S01]  /*3ab0*/  FMUL R37, R37, R22.reuse ;  /* 0x0000001625257220 */ /* 0x080fe20000400000 */
[----:B------:R-:W-:Y:S01]  /*3ac0*/  ISETP.GT.AND P1, PT, R0, 0x8, P1 ;  /* 0x000000080000780c */ /* 0x000fe20000f24270 */
[----:B------:R-:W-:Y:S01]  /*3ad0*/  @P5 STG.E desc[UR56][R4.64+0x4], R27 ;  /* 0x0000041b04005986 */ /* 0x000fe2000c101938 */
[----:B------:R-:W-:Y:S01]  /*3ae0*/  ISETP.GT.AND P5, PT, R70, 0x11, PT ;  /* 0x000000114600780c */ /* 0x000fe20003fa4270 */
[-C--:B------:R-:W-:Y:S01]  /*3af0*/  FMUL R39, R39, R22.reuse ;  /* 0x0000001627277220 */ /* 0x080fe20000400000 */
[-C--:B------:R-:W-:Y:S01]  /*3b00*/  FMUL R41, R41, R22.reuse ;  /* 0x0000001629297220 */ /* 0x080fe20000400000 */
[----:B------:R1:W-:Y:S01]  /*3b10*/  @P4 STG.E desc[UR56][R2.64+0x20], R7 ;  /* 0x0000200702004986 */ /* 0x0003e2000c101938 */
[C---:B------:R-:W-:Y:S01]  /*3b20*/  ISETP.GT.AND P4, PT, R0.reuse, RZ, P0 ;  /* 0x000000ff0000720c */ /* 0x040fe20000784270 */
[-C--:B------:R-:W-:Y:S01]  /*3b30*/  FMUL R43, R43, R22.reuse ;  /* 0x000000162b2b7220 */ /* 0x080fe20000400000 */
[-C--:B------:R-:W-:Y:S01]  /*3b40*/  FMUL R45, R45, R22.reuse ;  /* 0x000000162d2d7220 */ /* 0x080fe20000400000 */
[----:B------:R-:W-:Y:S01]  /*3b50*/  @P3 STG.E desc[UR56][R2.64+0x24], R29 ;  /* 0x0000241d02003986 */ /* 0x000fe2000c101938 */
[----:B------:R-:W-:Y:S01]  /*3b60*/  ISETP.GT.AND P3, PT, R0, RZ, P5 ;  /* 0x000000ff0000720c */ /* 0x000fe20002f64270 */
[-C--:B0-----:R-:W-:Y:S01]  /*3b70*/  FMUL R9, R32, R22.reuse ;  /* 0x0000001620097220 */ /* 0x081fe20000400000 */
[-C--:B------:R-:W-:Y:S01]  /*3b80*/  FMUL R47, R47, R22.reuse ;  /* 0x000000162f2f7220 */ /* 0x080fe20000400000 */
[----:B------:R0:W-:Y:S01]  /*3b90*/  @P2 STG.E desc[UR56][R4.64+0x20], R11 ;  /* 0x0000200b04002986 */ /* 0x0001e2000c101938 */
[----:B------:R-:W-:Y:S01]  /*3ba0*/  ISETP.GT.AND P2, PT, R0, 0x8, P5 ;  /* 0x000000080000780c */ /* 0x000fe20002f44270 */
[-C--:B------:R-:W-:Y:S01]  /*3bb0*/  FMUL R49, R49, R22.reuse ;  /* 0x0000001631317220 */ /* 0x080fe20000400000 */
[----:B------:R-:W-:Y:S01]  /*3bc0*/  ISETP.GT.AND P5, PT, R70, 0x18, PT ;  /* 0x000000184600780c */ /* 0x000fe20003fa4270 */
[----:B------:R-:W-:Y:S01]  /*3bd0*/  @P1 STG.E desc[UR56][R4.64+0x24], R31 ;  /* 0x0000241f04001986 */ /* 0x000fe2000c101938 */
[----:B------:R-:W-:Y:S01]  /*3be0*/  ISETP.GT.AND P1, PT, R0, 0x8, P0 ;  /* 0x000000080000780c */ /* 0x000fe20000724270 */
[-C--:B-1----:R-:W-:Y:S01]  /*3bf0*/  FMUL R7, R34, R22.reuse ;  /* 0x0000001622077220 */ /* 0x082fe20000400000 */
[----:B------:R-:W-:Y:S01]  /*3c00*/  ISETP.GT.AND P0, PT, R70, 0x19, PT ;  /* 0x000000194600780c */ /* 0x000fe20003f04270 */
[----:B------:R1:W-:Y:S01]  /*3c10*/  @P4 STG.E desc[UR56][R2.64+0x40], R9 ;  /* 0x0000400902004986 */ /* 0x0003e2000c101938 */
[C---:B------:R-:W-:Y:S01]  /*3c20*/  ISETP.GT.AND P4, PT, R0.reuse, RZ, P5 ;  /* 0x000000ff0000720c */ /* 0x040fe20002f84270 */
[-C--:B------:R-:W-:Y:S01]  /*3c30*/  FMUL R51, R51, R22.reuse ;  /* 0x0000001633337220 */ /* 0x080fe20000400000 */
[C---:B------:R-:W-:Y:S01]  /*3c40*/  ISETP.GT.AND P5, PT, R0.reuse, 0x8, P5 ;  /* 0x000000080000780c */ /* 0x040fe20002fa4270 */
[----:B------:R-:W-:Y:S01]  /*3c50*/  @P3 STG.E desc[UR56][R2.64+0x44], R33 ;  /* 0x0000442102003986 */ /* 0x000fe2000c101938 */
[----:B------:R-:W-:Y:S01]  /*3c60*/  ISETP.GT.AND P3, PT, R0, RZ, P0 ;  /* 0x000000ff0000720c */ /* 0x000fe20000764270 */
[-C--:B0-----:R-:W-:Y:S01]  /*3c70*/  FMUL R11, R38, R22.reuse ;  /* 0x00000016260b7220 */ /* 0x081fe20000400000 */
[----:B------:R-:W-:Y:S01]  /*3c80*/  ISETP.GT.AND P0, PT, R0, 0x8, P0 ;  /* 0x000000080000780c */ /* 0x000fe20000704270 */
[-C--:B------:R-:W-:Y:S01]  /*3c90*/  FMUL R53, R53, R22.reuse ;  /* 0x0000001635357220 */ /* 0x080fe20000400000 */
[-C--:B------:R-:W-:Y:S01]  /*3ca0*/  FMUL R55, R55, R22.reuse ;  /* 0x0000001637377220 */ /* 0x080fe20000400000 */
[----:B------:R0:W-:Y:S01]  /*3cb0*/  @P1 STG.E desc[UR56][R4.64+0x40], R7 ;  /* 0x0000400704001986 */ /* 0x0001e2000c101938 */
[----:B------:R-:W-:Y:S01]  /*3cc0*/  ISETP.GT.AND P1, PT, R70, 0x20, PT ;  /* 0x000000204600780c */ /* 0x000fe20003f24270 */
[----:B-1----:R-:W-:-:S02]  /*3cd0*/  FMUL R9, R36, R22 ;  /* 0x0000001624097220 */ /* 0x002fc40000400000 */
[----:B------:R-:W-:Y:S01]  /*3ce0*/  @P2 STG.E desc[UR56][R4.64+0x44], R35 ;  /* 0x0000442304002986 */ /* 0x000fe2000c101938 */
[----:B------:R-:W-:-:S03]  /*3cf0*/  ISETP.GT.AND P2, PT, R0, RZ, P1 ;  /* 0x000000ff0000720c */ /* 0x000fc60000f44270 */
[----:B------:R1:W-:Y:S01]  /*3d00*/  @P4 STG.E desc[UR56][R2.64+0x60], R9 ;  /* 0x0000600902004986 */ /* 0x0003e2000c101938 */
[----:B------:R-:W-:-:S03]  /*3d10*/  ISETP.GT.AND P4, PT, R70, 0x21, PT ;  /* 0x000000214600780c */ /* 0x000fc60003f84270 */
[----:B------:R-:W-:Y:S01]  /*3d20*/  @P3 STG.E desc[UR56][R2.64+0x64], R37 ;  /* 0x0000642502003986 */ /* 0x000fe2000c101938 */
[----:B------:R-:W-:Y:S01]  /*3d30*/  ISETP.GT.AND P3, PT, R0, RZ, P4 ;  /* 0x000000ff0000720c */ /* 0x000fe20002764270 */
[----:B0-----:R-:W-:Y:S02]  /*3d40*/  FMUL R7, R40, R22 ;  /* 0x0000001628077220 */ /* 0x001fe40000400000 */
[----:B------:R0:W-:Y:S01]  /*3d50*/  @P5 STG.E desc[UR56][R4.64+0x60], R11 ;  /* 0x0000600b04005986 */ /* 0x0001e2000c101938 */
[----:B------:R-:W-:-:S03]  /*3d60*/  ISETP.GT.AND P5, PT, R0, 0x8, P4 ;  /* 0x000000080000780c */ /* 0x000fc600027a4270 */
[----:B------:R-:W-:Y:S01]  /*3d70*/  @P0 STG.E desc[UR56][R4.64+0x64], R39 ;  /* 0x0000642704000986 */ /* 0x000fe2000c101938 */
[----:B------:R-:W-:Y:S01]  /*3d80*/  ISETP.GT.AND P0, PT, R0, 0x8, P1 ;  /* 0x000000080000780c */ /* 0x000fe20000f04270 */
[-C--:B-1----:R-:W-:Y:S01]  /*3d90*/  FMUL R9, R42, R22.reuse ;  /* 0x000000162a097220 */ /* 0x082fe20000400000 */
[C---:B------:R-:W-:Y:S01]  /*3da0*/  ISETP.GT.AND P1, PT, R70.reuse, 0x28, PT ;  /* 0x000000284600780c */ /* 0x040fe20003f24270 */
[----:B------:R1:W-:Y:S01]  /*3db0*/  @P2 STG.E desc[UR56][R2.64+0x80], R7 ;  /* 0x0000800702002986 */ /* 0x0003e2000c101938 */
[----:B------:R-:W-:Y:S02]  /*3dc0*/  ISETP.GT.AND P2, PT, R70, 0x29, PT ;  /* 0x000000294600780c */ /* 0x000fe40003f44270 */
[C---:B------:R-:W-:Y:S01]  /*3dd0*/  ISETP.GT.AND P4, PT, R0.reuse, RZ, P1 ;  /* 0x000000ff0000720c */ /* 0x040fe20000f84270 */
[----:B------:R-:W-:Y:S01]  /*3de0*/  @P3 STG.E desc[UR56][R2.64+0x84], R41 ;  /* 0x0000842902003986 */ /* 0x000fe2000c101938 */
[----:B------:R-:W-:Y:S01]  /*3df0*/  ISETP.GT.AND P3, PT, R0, RZ, P2 ;  /* 0x000000ff0000720c */ /* 0x000fe20001764270 */
[----:B0-----:R-:W-:Y:S01]  /*3e00*/  FMUL R11, R48, R22 ;  /* 0x00000016300b7220 */ /* 0x001fe20000400000 */
[----:B------:R-:W-:-:S02]  /*3e10*/  ISETP.GT.AND P1, PT, R0, 0x8, P1 ;  /* 0x000000080000780c */ /* 0x000fc40000f24270 */
[----:B------:R-:W-:Y:S01]  /*3e20*/  ISETP.GT.AND P2, PT, R0, 0x8, P2 ;  /* 0x000000080000780c */ /* 0x000fe20001744270 */
[----:B------:R0:W-:Y:S01]  /*3e30*/  @P0 STG.E desc[UR56][R4.64+0x80], R9 ;  /* 0x0000800904000986 */ /* 0x0001e2000c101938 */
[----:B------:R-:W-:Y:S01]  /*3e40*/  ISETP.GT.AND P0, PT, R70, 0x30, PT ;  /* 0x000000304600780c */ /* 0x000fe20003f04270 */
[----:B-1----:R-:W-:Y:S02]  /*3e50*/  FMUL R7, R44, R22 ;  /* 0x000000162c077220 */ /* 0x002fe40000400000 */
[----:B------:R-:W-:Y:S01]  /*3e60*/  @P5 STG.E desc[UR56][R4.64+0x84], R43 ;  /* 0x0000842b04005986 */ /* 0x000fe2000c101938 */
[----:B------:R-:W-:Y:S02]  /*3e70*/  ISETP.GT.AND P6, PT, R0, RZ, P0 ;  /* 0x000000ff0000720c */ /* 0x000fe400007c4270 */
[C---:B------:R-:W-:Y:S01]  /*3e80*/  ISETP.GT.AND P5, PT, R70.reuse, 0x38, PT ;  /* 0x000000384600780c */ /* 0x040fe20003fa4270 */
[----:B------:R1:W-:Y:S01]  /*3e90*/  @P4 STG.E desc[UR56][R2.64+0xa0], R7 ;  /* 0x0000a00702004986 */ /* 0x0003e2000c101938 */
[----:B------:R-:W-:-:S02]  /*3ea0*/  ISETP.GT.AND P4, PT, R70, 0x39, PT ;  /* 0x000000394600780c */ /* 0x000fc40003f84270 */
[----:B------:R-:W-:Y:S01]  /*3eb0*/  ISETP.GT.AND P0, PT, R0, 0x8, P0 ;  /* 0x000000080000780c */ /* 0x000fe20000704270 */
[----:B0-----:R-:W-:Y:S01]  /*3ec0*/  FMUL R9, R46, R22 ;  /* 0x000000162e097220 */ /* 0x001fe20000400000 */
[----:B------:R-:W-:Y:S01]  /*3ed0*/  @P3 STG.E desc[UR56][R2.64+0xa4], R45 ;  /* 0x0000a42d02003986 */ /* 0x000fe2000c101938 */
[----:B------:R-:W-:-:S03]  /*3ee0*/  ISETP.GT.AND P3, PT, R70, 0x31, PT ;  /* 0x000000314600780c */ /* 0x000fc60003f64270 */
[----:B------:R0:W-:Y:S01]  /*3ef0*/  @P1 STG.E desc[UR56][R4.64+0xa0], R9 ;  /* 0x0000a00904001986 */ /* 0x0001e2000c101938 */
[C---:B------:R-:W-:Y:S02]  /*3f00*/  ISETP.GT.AND P1, PT, R0.reuse, RZ, P3 ;  /* 0x000000ff0000720c */ /* 0x040fe40001f24270 */
[C---:B------:R-:W-:Y:S01]  /*3f10*/  ISETP.GT.AND P3, PT, R0.reuse, 0x8, P3 ;  /* 0x000000080000780c */ /* 0x040fe20001f64270 */
[----:B------:R-:W-:Y:S01]  /*3f20*/  @P2 STG.E desc[UR56][R4.64+0xa4], R47 ;  /* 0x0000a42f04002986 */ /* 0x000fe2000c101938 */
[----:B------:R-:W-:Y:S01]  /*3f30*/  ISETP.GT.AND P2, PT, R0, RZ, P5 ;  /* 0x000000ff0000720c */ /* 0x000fe20002f44270 */
[-C--:B-1----:R-:W-:Y:S01]  /*3f40*/  FMUL R7, R50, R22.reuse ;  /* 0x0000001632077220 */ /* 0x082fe20000400000 */
[C---:B------:R-:W-:Y:S01]  /*3f50*/  ISETP.GT.AND P5, PT, R0.reuse, 0x8, P5 ;  /* 0x000000080000780c */ /* 0x040fe20002fa4270 */
[----:B------:R1:W-:Y:S01]  /*3f60*/  @P6 STG.E desc[UR56][R2.64+0xc0], R11 ;  /* 0x0000c00b02006986 */ /* 0x0003e2000c101938 */
[C---:B------:R-:W-:Y:S02]  /*3f70*/  ISETP.GT.AND P6, PT, R0.reuse, RZ, P4 ;  /* 0x000000ff0000720c */ /* 0x040fe400027c4270 */
[----:B------:R-:W-:Y:S01]  /*3f80*/  ISETP.GT.AND P4, PT, R0, 0x8, P4 ;  /* 0x000000080000780c */ /* 0x000fe20002784270 */
[----:B0-----:R-:W-:-:S02]  /*3f90*/  FMUL R9, R52, R22 ;  /* 0x0000001634097220 */ /* 0x001fc40000400000 */
[----:B------:R-:W-:Y:S04]  /*3fa0*/  @P1 STG.E desc[UR56][R2.64+0xc4], R49 ;  /* 0x0000c43102001986 */ /* 0x000fe8000c101938 */
[----:B------:R-:W-:Y:S01]  /*3fb0*/  @P0 STG.E desc[UR56][R4.64+0xc0], R7 ;  /* 0x0000c00704000986 */ /* 0x000fe2000c101938 */
[----:B-1----:R-:W-:-:S03]  /*3fc0*/  FMUL R11, R54, R22 ;  /* 0x00000016360b7220 */ /* 0x002fc60000400000 */
[----:B------:R-:W-:Y:S04]  /*3fd0*/  @P3 STG.E desc[UR56][R4.64+0xc4], R51 ;  /* 0x0000c43304003986 */ /* 0x000fe8000c101938 */
[----:B------:R-:W-:Y:S04]  /*3fe0*/  @P2 STG.E desc[UR56][R2.64+0xe0], R9 ;  /* 0x0000e00902002986 */ /* 0x000fe8000c101938 */
[----:B------:R0:W-:Y:S02]  /*3ff0*/  @P6 STG.E desc[UR56][R2.64+0xe4], R53 ;  /* 0x0000e43502006986 */ /* 0x0001e4000c101938 */
[----:B0-----:R-:W-:-:S02]  /*4000*/  @P5 IMAD.MOV.U32 R2, RZ, RZ, R4 ;  /* 0x000000ffff025224 */ /* 0x001fc400078e0004 */
[----:B------:R-:W-:-:S05]  /*4010*/  @P5 IMAD.MOV.U32 R3, RZ, RZ, R5 ;  /* 0x000000ffff035224 */ /* 0x000fca00078e0005 */
[----:B------:R0:W-:Y:S04]  /*4020*/  @P5 STG.E desc[UR56][R2.64+0xe0], R11 ;  /* 0x0000e00b02005986 */ /* 0x0001e8000c101938 */
[----:B------:R0:W-:Y:S02]  /*4030*/  @P4 STG.E desc[UR56][R4.64+0xe4], R55 ;  /* 0x0000e43704004986 */ /* 0x0001e4000c101938 */
.L_x_93:
[----:B------:R-:W-:Y:S05]  /*4040*/  BSYNC B0 ;  /* 0x0000000000007941 */ /* 0x000fea0003800000 */
.L_x_31:
[----:B0-----:R-:W-:Y:S01]  /*4050*/  IMAD.U32 R2, RZ, RZ, UR54 ;  /* 0x00000036ff027e24 */ /* 0x001fe2000f8e00ff */
[----:B------:R-:W-:Y:S01]  /*4060*/  ULDC.64 UR4, c[0x0][0x650] ;  /* 0x0001940000047ab9 */ /* 0x000fe20000000a00 */
[----:B------:R-:W-:Y:S01]  /*4070*/  IMAD.U32 R3, RZ, RZ, UR55 ;  /* 0x00000037ff037e24 */ /* 0x000fe2000f8e00ff */
[----:B------:R0:W-:Y:S01]  /*4080*/  SYNCS.ARRIVE.TRANS64.A1T0 RZ, [R64+UR52], RZ ;  /* 0x000000ff40ff79a7 */ /* 0x0001e20008100034 */
[----:B------:R-:W-:Y:S01]  /*4090*/  PRMT R0, RZ, 0x7610, R0 ;  /* 0x00007610ff007816 */ /* 0x000fe20000000000 */
[----:B------:R-:W-:Y:S01]  /*40a0*/  IMAD.MOV.U32 R18, RZ, RZ, -0x1 ;  /* 0xffffffffff127424 */ /* 0x000fe200078e00ff */
[----:B------:R-:W-:Y:S01]  /*40b0*/  LEA R16, P0, R2, R16, 0x1 ;  /* 0x0000001002107211 */ /* 0x000fe200078008ff */
[----:B------:R-:W-:Y:S02]  /*40c0*/  IMAD.MOV.U32 R2, RZ, RZ, -0x1 ;  /* 0xffffffffff027424 */ /* 0x000fe400078e00ff */
[----:B------:R-:W-:Y:S01]  /*40d0*/  IMAD.MOV.U32 R19, RZ, RZ, -0x1 ;  /* 0xffffffffff137424 */ /* 0x000fe200078e00ff */
[----:B------:R-:W-:-:S02]  /*40e0*/  IADD3.X R17, R17, UR36, RZ, P0, !PT ;  /* 0x0000002411117c10 */ /* 0x000fc400087fe4ff */
[----:B------:R-:W-:-:S04]  /*40f0*/  ISETP.GE.U32.AND P0, PT, R16, UR4, PT ;  /* 0x0000000410007c0c */ /* 0x000fc8000bf06070 */
[----:B------:R-:W-:-:S13]  /*4100*/  ISETP.GE.U32.AND.EX P0, PT, R17, UR5, PT, P0 ;  /* 0x0000000511007c0c */ /* 0x000fda000bf06100 */
[----:B0-----:R-:W-:Y:S05]  /*4110*/  @P0 BRA `(.L_x_94) ;  /* 0x0000000400700947 */ /* 0x001fea0003800000 */
[----:B------:R-:W0:Y:S01]  /*4120*/  S2UR UR6, SR_CTAID.X ;  /* 0x00000000000679c3 */ /* 0x000e220000002500 */
[----:B------:R-:W-:Y:S01]  /*4130*/  ULDC.64 UR4, c[0x0][0x628] ;  /* 0x00018a0000047ab9 */ /* 0x000fe20000000a00 */
[----:B------:R-:W-:Y:S01]  /*4140*/  ULDC UR7, c[0x0][0x150] ;  /* 0x0000540000077ab9 */ /* 0x000fe20000000800 */
[----:B------:R-:W-:Y:S01]  /*4150*/  ISETP.NE.U32.AND P0, PT, RZ, UR4, PT ;  /* 0x00000004ff007c0c */ /* 0x000fe2000bf05070 */
[----:B------:R-:W-:Y:S01]  /*4160*/  ULDC UR15, c[0x0][0x630] ;  /* 0x00018c00000f7ab9 */ /* 0x000fe20000000800 */
[C---:B------:R-:W-:Y:S02]  /*4170*/  R2UR UR16, R16.reuse ;  /* 0x00000000101072ca */ /* 0x040fe400000e0000 */
[----:B------:R-:W-:Y:S01]  /*4180*/  ISETP.NE.AND.EX P0, PT, RZ, UR5, PT, P0 ;  /* 0x00000005ff007c0c */ /* 0x000fe2000bf05300 */
[----:B------:R-:W1:Y:S01]  /*4190*/  S2UR UR17, SR_CTAID.Y ;  /* 0x00000000001179c3 */ /* 0x000e620000002600 */
[----:B------:R-:W-:Y:S02]  /*41a0*/  R2UR UR12, R16 ;  /* 0x00000000100c72ca */ /* 0x000fe400000e0000 */
[----:B------:R-:W-:-:S02]  /*41b0*/  R2UR UR13, R17 ;  /* 0x00000000110d72ca */ /* 0x000fc400000e0000 */
[----:B0-----:R-:W-:-:S05]  /*41c0*/  I2FP.F32.U32 R0, UR6 ;  /* 0x0000000600007c45 */ /* 0x001fca0008201000 */
[----:B------:R-:W-:Y:S01]  /*41d0*/  FMUL R0, R0, UR7 ;  /* 0x0000000700007c20 */ /* 0x000fe20008400000 */
[----:B------:R-:W-:Y:S01]  /*41e0*/  ULDC UR7, c[0x0][0x154] ;  /* 0x0000550000077ab9 */ /* 0x000fe20000000800 */
[----:B-1----:R-:W-:-:S04]  /*41f0*/  I2FP.F32.U32 R2, UR17 ;  /* 0x0000001100027c45 */ /* 0x002fc80008201000 */
[----:B------:R-:W0:Y:S01]  /*4200*/  F2I.U32.TRUNC.NTZ R0, R0 ;  /* 0x0000000000007305 */ /* 0x000e22000020f000 */
[----:B------:R-:W-:Y:S01]  /*4210*/  FMUL R2, R2, UR7 ;  /* 0x0000000702027c20 */ /* 0x000fe20008400000 */
[----:B------:R-:W-:Y:S06]  /*4220*/  @!P0 BRA `(.L_x_95) ;  /* 0x0000000000308947 */ /* 0x000fec0003800000 */
        /* <DEDUP_REMOVED lines=12> */
.L_x_95:
[----:B------:R-:W-:Y:S01]  /*42f0*/  USHF.R.U64 UR8, UR12, UR15, UR13 ;  /* 0x0000000f0c087299 */ /* 0x000fe2000800120d */
[----:B------:R-:W-:Y:S01]  /*4300*/  R2UR UR5, R17 ;  /* 0x00000000110572ca */ /* 0x000fe200000e0000 */
[----:B------:R-:W-:Y:S01]  /*4310*/  USHF.R.U32.HI UR4, URZ, UR15, UR13 ;  /* 0x0000000f3f047299 */ /* 0x000fe2000801160d */
[----:B------:R-:W1:Y:S01]  /*4320*/  F2I.U32.TRUNC.NTZ R2, R2 ;  /* 0x0000000200027305 */ /* 0x000e62000020f000 */
[----:B------:R-:W-:Y:S01]  /*4330*/  UIADD3 UR9, UP0, URZ, -UR8, URZ ;  /* 0x800000083f097290 */ /* 0x000fe2000ff1e03f */
[----:B------:R-:W-:Y:S01]  /*4340*/  ULDC.64 UR10, c[0x0][0x620] ;  /* 0x00018800000a7ab9 */ /* 0x000fe20000000a00 */
[----:B------:R-:W-:Y:S02]  /*4350*/  ULDC UR13, c[0x0][0x608] ;  /* 0x00018200000d7ab9 */ /* 0x000fe40000000800 */
[----:B------:R-:W-:Y:S01]  /*4360*/  UIADD3.X UR4, URZ, ~UR4, URZ, UP0, !UPT ;  /* 0x800000043f047290 */ /* 0x000fe200087fe43f */
[----:B------:R-:W-:Y:S01]  /*4370*/  ULDC UR22, c[0x0][0x148] ;  /* 0x0000520000167ab9 */ /* 0x000fe20000000800 */
[----:B------:R-:W-:-:S02]  /*4380*/  ULDC UR20, c[0x0][0x648] ;  /* 0x0001920000147ab9 */ /* 0x000fc40000000800 */
[----:B------:R-:W-:Y:S01]  /*4390*/  UIMAD UR7, UR4, UR10, URZ ;  /* 0x0000000a040772a4 */ /* 0x000fe2000f8e023f */
[----:B------:R-:W-:Y:S02]  /*43a0*/  ULDC UR21, c[0x0][0x638] ;  /* 0x00018e0000157ab9 */ /* 0x000fe40000000800 */
[----:B------:R-:W-:Y:S01]  /*43b0*/  UMOV UR4, UR16 ;  /* 0x0000001000047c82 */ /* 0x000fe20008000000 */
[----:B------:R-:W-:Y:S02]  /*43c0*/  UIMAD UR7, UR9, UR11, UR7 ;  /* 0x0000000b090772a4 */ /* 0x000fe4000f8e0207 */
[----:B------:R-:W-:Y:S01]  /*43d0*/  UIMAD.WIDE.U32 UR4, UR9, UR10, UR4 ;  /* 0x0000000a090472a5 */ /* 0x000fe2000f8e0004 */
[----:B0-----:R-:W-:Y:S01]  /*43e0*/  R2UR UR10, R0 ;  /* 0x00000000000a72ca */ /* 0x001fe200000e0000 */
[----:B------:R-:W-:Y:S01]  /*43f0*/  ULDC UR16, c[0x0][0x658] ;  /* 0x0001960000107ab9 */ /* 0x000fe20000000800 */
[----:B-1----:R-:W-:Y:S01]  /*4400*/  R2UR UR12, R2 ;  /* 0x00000000020c72ca */ /* 0x002fe200000e0000 */
[----:B------:R-:W-:Y:S01]  /*4410*/  UIADD3 UR7, UR5, UR7, URZ ;  /* 0x0000000705077290 */ /* 0x000fe2000fffe03f */
[----:B------:R-:W-:-:S02]  /*4420*/  ULDC UR11, c[0x0][0x144] ;  /* 0x00005100000b7ab9 */ /* 0x000fc40000000800 */
[----:B------:R-:W-:Y:S02]  /*4430*/  ULDC UR5, c[0x0][0x618] ;  /* 0x0001860000057ab9 */ /* 0x000fe40000000800 */
[----:B------:R-:W-:Y:S02]  /*4440*/  USHF.R.U64 UR9, UR4, UR5, UR7 ;  /* 0x0000000504097299 */ /* 0x000fe40008001207 */
[----:B------:R-:W-:-:S03]  /*4450*/  USHF.R.U32.HI UR7, URZ, UR5, UR7 ;  /* 0x000000053f077299 */ /* 0x000fc60008011607 */
[----:B------:R-:W-:Y:S01]  /*4460*/  ULDC.64 UR4, c[0x0][0x640] ;  /* 0x0001900000047ab9 */ /* 0x000fe20000000a00 */
[----:B------:R-:W-:Y:S01]  /*4470*/  USHF.R.U64 UR15, UR9, UR13, UR7 ;  /* 0x0000000d090f7299 */ /* 0x000fe20008001207 */
[----:B------:R-:W-:Y:S01]  /*4480*/  ISETP.NE.U32.AND P0, PT, RZ, UR4, PT ;  /* 0x00000004ff007c0c */ /* 0x000fe2000bf05070 */
[----:B------:R-:W-:Y:S02]  /*4490*/  USHF.R.U32.HI UR7, URZ, UR13, UR7 ;  /* 0x0000000d3f077299 */ /* 0x000fe40008011607 */
[----:B------:R-:W-:Y:S01]  /*44a0*/  UIADD3 UR10, -UR10, URZ, URZ ;  /* 0x0000003f0a0a7290 */ /* 0x000fe2000fffe13f */
[----:B------:R-:W-:Y:S01]  /*44b0*/  ISETP.NE.AND.EX P0, PT, RZ, UR5, PT, P0 ;  /* 0x00000005ff007c0c */ /* 0x000fe2000bf05300 */
[----:B------:R-:W-:Y:S02]  /*44c0*/  USHF.R.U64 UR14, UR15, UR16, UR7 ;  /* 0x000000100f0e7299 */ /* 0x000fe40008001207 */
[----:B------:R-:W-:Y:S02]  /*44d0*/  UIADD3 UR18, -UR12, URZ, URZ ;  /* 0x0000003f0c127290 */ /* 0x000fe4000fffe13f */
[----:B------:R-:W-:-:S02]  /*44e0*/  USHF.R.U32.HI UR13, URZ, UR16, UR7 ;  /* 0x000000103f0d7299 */ /* 0x000fc40008011607 */
[----:B------:R-:W-:Y:S01]  /*44f0*/  UIMAD UR19, UR11, UR10, UR6 ;  /* 0x0000000a0b1372a4 */ /* 0x000fe2000f8e0206 */
[----:B------:R-:W-:-:S05]  /*4500*/  UMOV UR12, UR14 ;  /* 0x0000000e000c7c82 */ /* 0x000fca0008000000 */
[----:B------:R-:W-:Y:S06]  /*4510*/  @!P0 BRA `(.L_x_96) ;  /* 0x0000000000288947 */ /* 0x000fec0003800000 */
        /* <DEDUP_REMOVED lines=10> */
.L_x_96:
[----:B------:R-:W-:Y:S01]  /*45c0*/  UISETP.NE.AND UP0, UPT, UR38, URZ, UPT ;  /* 0x0000003f2600728c */ /* 0x000fe2000bf05270 */
[----:B------:R-:W-:Y:S01]  /*45d0*/  IMAD.MOV.U32 R0, RZ, RZ, 0x1 ;  /* 0x00000001ff007424 */ /* 0x000fe200078e00ff */
[----:B------:R-:W-:Y:S01]  /*45e0*/  USHF.R.U64 UR4, UR12, UR20, UR13 ;  /* 0x000000140c047299 */ /* 0x000fe2000800120d */
[----:B------:R-:W-:Y:S01]  /*45f0*/  IMAD.U32 R19, RZ, RZ, UR8 ;  /* 0x00000008ff137e24 */ /* 0x000fe2000f8e00ff */
[----:B------:R-:W-:Y:S02]  /*4600*/  ULOP3.LUT UR15, UR15, UR45, URZ, 0xc0, !UPT ;  /* 0x0000002d0f0f7292 */ /* 0x000fe4000f8ec03f */
[----:B------:R-:W-:Y:S02]  /*4610*/  UIADD3 UR5, -UR4, URZ, URZ ;  /* 0x0000003f04057290 */ /* 0x000fe4000fffe13f */
[----:B------:R-:W-:Y:S02]  /*4620*/  ULOP3.LUT UR9, UR9, UR42, URZ, 0xc0, !UPT ;  /* 0x0000002a09097292 */ /* 0x000fe4000f8ec03f */
[----:B------:R-:W-:-:S02]  /*4630*/  UIMAD UR4, UR43, UR4, UR15 ;  /* 0x000000042b0472a4 */ /* 0x000fc4000f8e020f */
[----:B------:R-:W-:Y:S02]  /*4640*/  @UP0 UIMAD UR19, UR22, UR18, UR17 ;  /* 0x00000012161302a4 */ /* 0x000fe4000f8e0211 */
[----:B------:R-:W-:Y:S01]  /*4650*/  UIMAD UR14, UR5, UR21, UR14 ;  /* 0x00000015050e72a4 */ /* 0x000fe2000f8e020e */
[----:B------:R-:W-:Y:S02]  /*4660*/  ULDC UR6, c[0x0][0x600] ;  /* 0x0001800000067ab9 */ /* 0x000fe40000000800 */
[----:B------:R-:W-:Y:S01]  /*4670*/  ULDC UR5, c[0x0][0x610] ;  /* 0x0001840000057ab9 */ /* 0x000fe20000000800 */
[----:B------:R-:W-:Y:S02]  /*4680*/  UIMAD UR14, UR14, UR6, UR9 ;  /* 0x000000060e0e72a4 */ /* 0x000fe4000f8e0209 */
[----:B------:R-:W-:-:S04]  /*4690*/  UIMAD UR4, UR4, UR5, UR19 ;  /* 0x00000005040472a4 */ /* 0x000fc8000f8e0213 */
[----:B------:R-:W-:Y:S02]  /*46a0*/  USEL UR5, UR14, UR4, !UP0 ;  /* 0x000000040e057287 */ /* 0x000fe4000c000000 */
[----:B------:R-:W-:-:S04]  /*46b0*/  USEL UR4, UR4, UR14, !UP0 ;  /* 0x0000000e04047287 */ /* 0x000fc8000c000000 */
[----:B------:R-:W-:Y:S02]  /*46c0*/  IMAD.U32 R2, RZ, RZ, UR5 ;  /* 0x00000005ff027e24 */ /* 0x000fe4000f8e00ff */
[----:B------:R-:W-:-:S07]  /*46d0*/  IMAD.U32 R18, RZ, RZ, UR4 ;  /* 0x00000004ff127e24 */ /* 0x000fce000f8e00ff */
.L_x_94:
[----:B------:R-:W-:Y:S01]  /*46e0*/  ULEA UR5, UR37, UR44, 0x1 ;  /* 0x0000002c25057291 */ /* 0x000fe2000f8e083f */
[----:B------:R-:W-:Y:S01]  /*46f0*/  LOP3.LUT P0, RZ, R0, 0xff, RZ, 0xc0, !PT ;  /* 0x000000ff00ff7812 */ /* 0x000fe2000780c0ff */
[----:B------:R-:W-:Y:S01]  /*4700*/  ULOP3.LUT UR44, UR44, 0x1, URZ, 0xc0, !UPT ;  /* 0x000000012c2c7892 */ /* 0x000fe2000f8ec03f */
[----:B------:R-:W-:Y:S01]  /*4710*/  LOP3.LUT R68, R68, 0x1, RZ, 0x3c, !PT ;  /* 0x0000000144447812 */ /* 0x000fe200078e3cff */
[----:B------:R-:W-:Y:S02]  /*4720*/  USHF.R.U32.HI UR4, URZ, 0x1, UR5 ;  /* 0x000000013f047899 */ /* 0x000fe40008011605 */
[----:B------:R-:W-:Y:S02]  /*4730*/  UISETP.GT.U32.AND UP0, UPT, UR5, 0x1, UPT ;  /* 0x000000010500788c */ /* 0x000fe4000bf04070 */
[----:B------:R-:W-:Y:S02]  /*4740*/  ULOP3.LUT UR4, UR4, 0x1, URZ, 0xc0, !UPT ;  /* 0x0000000104047892 */ /* 0x000fe4000f8ec03f */
[----:B------:R-:W-:-:S02]  /*4750*/  UISETP.LT.U32.AND UP0, UPT, UR49, 0x7f, UP0 ;  /* 0x0000007f3100788c */ /* 0x000fc40008701070 */
[----:B------:R-:W-:Y:S02]  /*4760*/  UISETP.NE.U32.AND UP1, UPT, UR4, 0x1, UPT ;  /* 0x000000010400788c */ /* 0x000fe4000bf25070 */
[----:B------:R-:W-:Y:S02]  /*4770*/  USEL UR5, URZ, 0x1, !UP0 ;  /* 0x000000013f057887 */ /* 0x000fe4000c000000 */
[----:B------:R-:W-:-:S04]  /*4780*/  UISETP.GT.U32.AND UP1, UPT, UR49, 0x7e, !UP1 ;  /* 0x0000007e3100788c */ /* 0x000fc8000cf24070 */
[----:B------:R-:W-:-:S04]  /*4790*/  USEL UR4, URZ, 0x1, !UP1 ;  /* 0x000000013f047887 */ /* 0x000fc8000c800000 */
[----:B------:R-:W-:Y:S01]  /*47a0*/  ULOP3.LUT UR46, UR4, UR46, UR5, 0x96, !UPT ;  /* 0x0000002e042e7292 */ /* 0x000fe2000f8e9605 */
[----:B------:R-:W-:Y:S11]  /*47b0*/  @P0 BRA `(.L_x_97) ;  /* 0xffffffcc00ac0947 */ /* 0x000ff6000383ffff */
[----:B------:R-:W-:Y:S05]  /*47c0*/  EXIT ;  /* 0x000000000000794d */ /* 0x000fea0003800000 */
.L_x_12:
[----:B------:R-:W-:-:S08]  /*47d0*/  ISETP.NE.AND P0, PT, RZ, UR8, PT ;  /* 0x00000008ff007c0c */ /* 0x000fd0000bf05270 */
[----:B-----5:R-:W0:-:S00]  /*47e0*/  USETMAXREG.DEALLOC.CTAPOOL 0x28 ;  /* 0x00000028000079c8 */ /* 0x020e0000080e0500 */
[----:B------:R-:W-:Y:S05]  /*47f0*/  @P0 EXIT ;  /* 0x000000000000094d */ /* 0x000fea0003800000 */
[----:B0-----:R-:W-:Y:S01]  /*4800*/  LOP3.LUT P0, RZ, R0, 0xff, RZ, 0xc0, !PT ;  /* 0x000000ff00ff7812 */ /* 0x001fe2000780c0ff */
[----:B------:R-:W-:Y:S02]  /*4810*/  IMAD.MOV.U32 R8, RZ, RZ, 0x1 ;  /* 0x00000001ff087424 */ /* 0x000fe400078e00ff */
[----:B------:R-:W-:-:S10]  /*4820*/  IMAD.MOV.U32 R0, RZ, RZ, RZ ;  /* 0x000000ffff007224 */ /* 0x000fd400078e00ff */
[----:B------:R-:W-:Y:S05]  /*4830*/  @!P0 BRA `(.L_x_98) ;  /* 0x0000000c003c8947 */ /* 0x000fea0003800000 */
[----:B------:R-:W-:Y:S01]  /*4840*/  LOP3.LUT P0, RZ, R4, 0x1f, RZ, 0xc0, !PT ;  /* 0x0000001f04ff7812 */ /* 0x000fe2000780c0ff */
[----:B------:R-:W-:Y:S01]  /*4850*/  ULDC UR5, c[0x0][0x658] ;  /* 0x0001960000057ab9 */ /* 0x000fe20000000800 */
[----:B------:R-:W-:Y:S01]  /*4860*/  UMOV UR6, 0xffffffff ;  /* 0xffffffff00067882 */ /* 0x000fe20000000000 */
[----:B------:R-:W-:Y:S01]  /*4870*/  BSSY B0, `(.L_x_98) ;  /* 0x00000cb000007945 */ /* 0x000fe20003800000 */
[----:B------:R-:W-:Y:S01]  /*4880*/  USHF.L.U32 UR6, UR6, UR5, URZ ;  /* 0x0000000506067299 */ /* 0x000fe2000800063f */
[C---:B------:R-:W-:Y:S01]  /*4890*/  ISETP.NE.AND P3, PT, R3.reuse, RZ, PT ;  /* 0x000000ff0300720c */ /* 0x040fe20003f65270 */
[----:B------:R-:W-:Y:S01]  /*48a0*/  IMAD.MOV.U32 R9, RZ, RZ, 0x1 ;  /* 0x00000001ff097424 */ /* 0x000fe200078e00ff */
[----:B------:R-:W-:Y:S01]  /*48b0*/  ISETP.NE.OR P0, PT, R3, RZ, !P0 ;  /* 0x000000ff0300720c */ /* 0x000fe20004705670 */
[----:B------:R-:W-:Y:S01]  /*48c0*/  IMAD.MOV.U32 R8, RZ, RZ, 0x1 ;  /* 0x00000001ff087424 */ /* 0x000fe200078e00ff */
[----:B------:R-:W-:Y:S01]  /*48d0*/  ULDC UR4, c[0x0][0x600] ;  /* 0x0001800000047ab9 */ /* 0x000fe20000000800 */
[----:B------:R-:W-:Y:S01]  /*48e0*/  IMAD.MOV.U32 R0, RZ, RZ, RZ ;  /* 0x000000ffff007224 */ /* 0x000fe200078e00ff */
[----:B------:R-:W-:Y:S01]  /*48f0*/  UMOV UR7, 0x1 ;  /* 0x0000000100077882 */ /* 0x000fe20000000000 */
[----:B------:R-:W-:-:S02]  /*4900*/  UIADD3 UR13, UR37, 0x1, URZ ;  /* 0x00000001250d7890 */ /* 0x000fc4000fffe03f */
[----:B------:R-:W-:Y:S02]  /*4910*/  ULOP3.LUT UR21, UR40, 0x2, URZ, 0xfc, !UPT ;  /* 0x0000000228157892 */ /* 0x000fe4000f8efc3f */
[----:B------:R-:W-:Y:S02]  /*4920*/  UIADD3 UR4, UR4, -0x1, URZ ;  /* 0xffffffff04047890 */ /* 0x000fe4000fffe03f */
[----:B------:R-:W-:Y:S02]  /*4930*/  USHF.L.U32 UR5, UR7, UR5, URZ ;  /* 0x0000000507057299 */ /* 0x000fe4000800063f */
[----:B------:R-:W-:Y:S01]  /*4940*/  ULOP3.LUT UR6, URZ, UR6, URZ, 0x33, !UPT ;  /* 0x000000063f067292 */ /* 0x000fe2000f8e333f */
[----:B------:R-:W-:-:S11]  /*4950*/  ULDC.64 UR30, c[0x0][0x198] ;  /* 0x00006600001e7ab9 */ /* 0x000fd60000000a00 */
.L_x_110:
[----:B------:R-:W-:-:S03]  /*4960*/  UMOV UR7, 0xffffffff ;  /* 0xffffffff00077882 */ /* 0x000fc60000000000 */
[----:B------:R-:W-:Y:S05]  /*4970*/  BRA.DIV UR7, `(.L_x_99) ;  /* 0x0000000e07bc7947 */ /* 0x000fea000b800000 */
[----:B------:R-:W-:-:S13]  /*4980*/  ELECT P6, URZ, PT ;  /* 0x00000000003f782f */ /* 0x000fda00038c0000 */
.L_x_121:
[----:B------:R-:W0:Y:S01]  /*4990*/  LDC R3, c[0x0][0x28c] ;  /* 0x0000a300ff037b82 */ /* 0x000e220000000800 */
[----:B------:R-:W-:Y:S01]  /*49a0*/  BSSY B1, `(.L_x_100) ;  /* 0x0000042000017945 */ /* 0x000fe20003800000 */
[----:B0-----:R-:W-:-:S13]  /*49b0*/  ISETP.LT.OR P6, PT, R3, 0x1, !P6 ;  /* 0x000000010300780c */ /* 0x001fda00077c1670 */
[----:B------:R-:W-:Y:S05]  /*49c0*/  @P6 BRA `(.L_x_101) ;  /* 0x0000000000fc6947 */ /* 0x000fea0003800000 */
[----:B------:R-:W-:Y:S02]  /*49d0*/  IMAD.SHL.U32 R6, R2, 0x40, RZ ;  /* 0x0000004002067824 */ /* 0x000fe400078e00ff */
[----:B------:R-:W-:Y:S02]  /*49e0*/  IMAD.SHL.U32 R18, R18, 0x40, RZ ;  /* 0x0000004012127824 */ /* 0x000fe400078e00ff */
[----:B------:R-:W-:Y:S02]  /*49f0*/  IMAD.MOV.U32 R11, RZ, RZ, RZ ;  /* 0x000000ffff0b7224 */ /* 0x000fe400078e00ff */
[----:B------:R-:W-:Y:S02]  /*4a00*/  IMAD.U32 R12, RZ, RZ, UR13 ;  /* 0x0000000dff0c7e24 */ /* 0x000fe4000f8e00ff */
[----:B------:R-:W-:Y:S02]  /*4a10*/  IMAD.MOV.U32 R2, RZ, RZ, R8 ;  /* 0x000000ffff027224 */ /* 0x000fe400078e0008 */
[----:B------:R-:W-:-:S07]  /*4a20*/  IMAD.MOV.U32 R3, RZ, RZ, R0 ;  /* 0x000000ffff037224 */ /* 0x000fce00078e0000 */
.L_x_105:
[----:B------:R-:W0:Y:S01]  /*4a30*/  S2R R5, SR_CgaCtaId ;  /* 0x0000000000057919 */ /* 0x000e220000008800 */
[----:B-1----:R-:W-:-:S04]  /*4a40*/  MOV R4, 0x400 ;  /* 0x0000040000047802 */ /* 0x002fc80000000f00 */
[----:B0-----:R-:W-:Y:S02]  /*4a50*/  LEA R10, R5, R4, 0x18 ;  /* 0x00000004050a7211 */ /* 0x001fe400078ec0ff */
[----:B------:R-:W-:Y:S01]  /*4a60*/  SHF.L.U32 R4, R2, 0x1f, RZ ;  /* 0x0000001f02047819 */ /* 0x000fe200000006ff */
[----:B------:R-:W0:Y:S02]  /*4a70*/  @!P3 LDC R5, c[0x0][0x500] ;  /* 0x00014000ff05bb82 */ /* 0x000e240000000800 */
[----:B------:R-:W-:-:S04]  /*4a80*/  IMAD R7, R3, 0x8, R10 ;  /* 0x0000000803077824 */ /* 0x000fc800078e020a */
[----:B------:R-:W1:Y:S02]  /*4a90*/  SYNCS.PHASECHK.TRANS64.TRYWAIT P1, [R7+URZ+0x10], R4 ;  /* 0x00001004070075a7 */ /* 0x000e64000802017f */
[----:B-1----:R-:W-:Y:S05]  /*4aa0*/  @!P1 BRA `(.L_x_102) ;  /* 0x0000000c00909947 */ /* 0x002fea0003800000 */
.L_x_122:
[----:B------:R-:W-:Y:S01]  /*4ab0*/  UPRMT UR7, UR21, 0x9910, URZ ;  /* 0x0000991015077896 */ /* 0x000fe2000800003f */
[----:B0-----:R0:W-:Y:S03]  /*4ac0*/  @!P3 SYNCS.ARRIVE.TRANS64 RZ, [R7+URZ], R5 ;  /* 0x0000000507ffb9a7 */ /* 0x0011e6000800003f */
[----:B------:R-:W-:-:S06]  /*4ad0*/  UISETP.NE.AND UP0, UPT, UR7, 0x2, UPT ;  /* 0x000000020700788c */ /* 0x000fcc000bf05270 */
[----:B------:R-:W-:-:S13]  /*4ae0*/  PLOP3.LUT P1, PT, PT, PT, UP0, 0x80, 0x0 ;  /* 0x000000000000781c */ /* 0x000fda0003f2f008 */
[----:B0-----:R-:W-:Y:S05]  /*4af0*/  @P1 BRA `(.L_x_103) ;  /* 0x0000000000041947 */ /* 0x001fea0003800000 */
[----:B------:R-:W-:Y:S01]  /*4b00*/  BPT.TRAP 0x1 ;  /* 0x000000040000795c */ /* 0x000fe20000300000 */
.L_x_103:
[----:B------:R-:W-:Y:S05]  /*4b10*/  @P0 BRA `(.L_x_104) ;  /* 0x0000000000040947 */ /* 0x000fea0003800000 */
[----:B------:R-:W-:Y:S01]  /*4b20*/  BPT.TRAP 0x1 ;  /* 0x000000040000795c */ /* 0x000fe20000300000 */
.L_x_104:
[----:B------:R-:W-:Y:S01]  /*4b30*/  IMAD R10, R3, 0x4000, R10 ;  /* 0x00004000030a7824 */ /* 0x000fe200078e020a */
[----:B------:R-:W-:Y:S01]  /*4b40*/  R2UR UR34, R11 ;  /* 0x000000000b2272ca */ /* 0x000fe200000e0000 */
[----:B------:R-:W-:Y:S01]  /*4b50*/  VIADD R12, R12, 0xffffffff ;  /* 0xffffffff0c0c7836 */ /* 0x000fe20000000000 */
[----:B------:R-:W-:Y:S01]  /*4b60*/  R2UR UR33, R7 ;  /* 0x00000000072172ca */ /* 0x000fe200000e0000 */
[----:B------:R-:W-:Y:S01]  /*4b70*/  UIADD3 UR14, UP0, UR30, 0xf0, URZ ;  /* 0x000000f01e0e7890 */ /* 0x000fe2000ff1e03f */
[----:B------:R-:W-:Y:S01]  /*4b80*/  R2UR UR8, R10 ;  /* 0x000000000a0872ca */ /* 0x000fe200000e0000 */
[----:B------:R-:W-:Y:S01]  /*4b90*/  UIADD3 UR42, UP1, UR30, 0x1f0, URZ ;  /* 0x000001f01e2a7890 */ /* 0x000fe2000ff3e03f */
[----:B------:R-:W-:Y:S01]  /*4ba0*/  R2UR UR35, R18 ;  /* 0x00000000122372ca */ /* 0x000fe200000e0000 */
[----:B------:R-:W-:Y:S01]  /*4bb0*/  UIADD3.X UR15, URZ, UR31, URZ, UP0, !UPT ;  /* 0x0000001f3f0f7290 */ /* 0x000fe200087fe43f */
[----:B------:R-:W-:Y:S01]  /*4bc0*/  R2UR UR36, R19 ;  /* 0x00000000132472ca */ /* 0x000fe200000e0000 */
[----:B------:R-:W-:Y:S01]  /*4bd0*/  UIADD3.X UR43, URZ, UR31, URZ, UP1, !UPT ;  /* 0x0000001f3f2b7290 */ /* 0x000fe20008ffe43f */
[----:B------:R-:W-:Y:S01]  /*4be0*/  R2UR UR19, R6 ;  /* 0x00000000061372ca */ /* 0x000fe200000e0000 */
[----:B------:R-:W-:Y:S01]  /*4bf0*/  VIADD R3, R3, 0x1 ;  /* 0x0000000103037836 */ /* 0x000fe20000000000 */
[----:B------:R-:W-:Y:S01]  /*4c00*/  ISETP.GT.AND P2, PT, R12, 0x1, PT ;  /* 0x000000010c00780c */ /* 0x000fe20003f44270 */
[----:B------:R-:W-:Y:S01]  /*4c10*/  UIADD3 UR26, UR34, 0x20, URZ ;  /* 0x00000020221a7890 */ /* 0x000fe2000fffe03f */
[----:B------:R-:W-:Y:S01]  /*4c20*/  VIADD R11, R11, 0x40 ;  /* 0x000000400b0b7836 */ /* 0x000fe20000000000 */
[----:B------:R-:W-:Y:S01]  /*4c30*/  UMOV UR22, 0x0 ;  /* 0x0000000000167882 */ /* 0x000fe20000000000 */
[----:B------:R-:W-:Y:S01]  /*4c40*/  UMOV UR23, 0x10000000 ;  /* 0x1000000000177882 */ /* 0x000fe20000000000 */
[----:B------:R-:W-:Y:S01]  /*4c50*/  UIADD3 UR32, UR8, 0x100, URZ ;  /* 0x0000010008207890 */ /* 0x000fe2000fffe03f */
[----:B------:R-:W-:Y:S01]  /*4c60*/  ISETP.NE.AND P1, PT, R3, 0x2, PT ;  /* 0x000000020300780c */ /* 0x000fe20003f25270 */
[----:B------:R-:W-:-:S02]  /*4c70*/  UIADD3 UR24, UR8, 0x2100, URZ ;  /* 0x0000210008187890 */ /* 0x000fc4000fffe03f */
[----:B------:R-:W-:Y:S01]  /*4c80*/  UIADD3 UR16, UR8, 0x8100, URZ ;  /* 0x0000810008107890 */ /* 0x000fe2000fffe03f */
[----:B------:R-:W-:Y:S01]  /*4c90*/  SEL R5, RZ, 0x1, P1 ;  /* 0x00000001ff057807 */ /* 0x000fe20000800000 */
[----:B------:R-:W-:Y:S01]  /*4ca0*/  UIADD3 UR8, UR8, 0xa100, URZ ;  /* 0x0000a10008087890 */ /* 0x000fe2000fffe03f */
[----:B------:R-:W-:Y:S01]  /*4cb0*/  SEL R3, R3, RZ, P1 ;  /* 0x000000ff03037207 */ /* 0x000fe20000800000 */
[----:B------:R-:W-:Y:S01]  /*4cc0*/  UMOV UR25, UR33 ;  /* 0x0000002100197c82 */ /* 0x000fe20008000000 */
[----:B------:R-:W-:Y:S01]  /*4cd0*/  UMOV UR27, UR35 ;  /* 0x00000023001b7c82 */ /* 0x000fe20008000000 */
[----:B------:R-:W-:Y:S01]  /*4ce0*/  UMOV UR28, UR36 ;  /* 0x00000024001c7c82 */ /* 0x000fe20008000000 */
[----:B------:R-:W-:Y:S01]  /*4cf0*/  UMOV UR17, UR33 ;  /* 0x0000002100117c82 */ /* 0x000fe20008000000 */
[----:B------:R-:W-:Y:S01]  /*4d00*/  UMOV UR18, UR34 ;  /* 0x0000002200127c82 */ /* 0x000fe20008000000 */
[----:B------:R-:W-:Y:S01]  /*4d10*/  UMOV UR20, UR36 ;  /* 0x0000002400147c82 */ /* 0x000fe20008000000 */
[----:B------:R0:W-:Y:S01]  /*4d20*/  UTMALDG.3D [UR32], [UR14], desc[UR22] ;  /* 0x000016200e0075b4 */ /* 0x0001e20008011000 */
[----:B------:R-:W-:Y:S01]  /*4d30*/  UMOV UR9, UR33 ;  /* 0x0000002100097c82 */ /* 0x000fe20008000000 */
[----:B------:R-:W-:Y:S01]  /*4d40*/  UMOV UR11, UR19 ;  /* 0x00000013000b7c82 */ /* 0x000fe20008000000 */
[----:B------:R-:W-:Y:S01]  /*4d50*/  UMOV UR12, UR36 ;  /* 0x00000024000c7c82 */ /* 0x000fe20008000000 */
[----:B------:R-:W-:Y:S01]  /*4d60*/  UMOV UR10, UR26 ;  /* 0x0000001a000a7c82 */ /* 0x000fe20008000000 */
[----:B------:R-:W-:Y:S01]  /*4d70*/  LOP3.LUT R2, R2, R5, RZ, 0x3c, !PT ;  /* 0x0000000502027212 */ /* 0x000fe200078e3cff */
[----:B------:R0:W-:Y:S01]  /*4d80*/  UTMALDG.3D [UR24], [UR14], desc[UR22] ;  /* 0x000016180e0075b4 */ /* 0x0001e20008011000 */
[----:B------:R0:W-:Y:S01]  /*4d90*/  UTMALDG.3D [UR16], [UR42], desc[UR22] ;  /* 0x000016102a0075b4 */ /* 0x0001e20008011000 */
[----:B------:R0:W-:Y:S02]  /*4da0*/  UTMALDG.3D [UR8], [UR42], desc[UR22] ;  /* 0x000016082a0075b4 */ /* 0x0001e40008011000 */
[----:B0-----:R-:W-:Y:S05]  /*4db0*/  @P2 BRA `(.L_x_105) ;  /* 0xfffffffc001c2947 */ /* 0x001fea000383ffff */
.L_x_101:
[----:B------:R-:W-:Y:S05]  /*4dc0*/  BSYNC B1 ;  /* 0x0000000000017941 */ /* 0x000fea0003800000 */
.L_x_100:
[----:B------:R-:W-:Y:S01]  /*4dd0*/  LOP3.LUT P4, RZ, R9, 0xff, RZ, 0xc0, !PT ;  /* 0x000000ff09ff7812 */ /* 0x000fe2000788c0ff */
[----:B------:R-:W-:Y:S01]  /*4de0*/  VIADD R0, R0, UR37 ;  /* 0x0000002500007c36 */ /* 0x000fe20008000000 */
[----:B------:R-:W-:Y:S01]  /*4df0*/  ULDC.64 UR8, c[0x0][0x650] ;  /* 0x0001940000087ab9 */ /* 0x000fe20000000a00 */
[----:B------:R-:W-:Y:S01]  /*4e00*/  BSSY B1, `(.L_x_106) ;  /* 0x000006f000017945 */ /* 0x000fe20003800000 */
[----:B------:R-:W-:Y:S01]  /*4e10*/  IMAD.MOV.U32 R18, RZ, RZ, -0x1 ;  /* 0xffffffffff127424 */ /* 0x000fe200078e00ff */
[----:B------:R-:W-:Y:S01]  /*4e20*/  PRMT R9, RZ, 0x7610, R9 ;  /* 0x00007610ff097816 */ /* 0x000fe20000000009 */
[----:B------:R-:W-:Y:S01]  /*4e30*/  IMAD.MOV.U32 R19, RZ, RZ, -0x1 ;  /* 0xffffffffff137424 */ /* 0x000fe200078e00ff */
[C---:B------:R-:W-:Y:S02]  /*4e40*/  ISETP.GT.U32.AND P1, PT, R0.reuse, 0x1, PT ;  /* 0x000000010000780c */ /* 0x040fe40003f24070 */
[----:B------:R-:W-:Y:S02]  /*4e50*/  SHF.R.U32.HI R2, RZ, 0x1, R0 ;  /* 0x00000001ff027819 */ /* 0x000fe40000011600 */
[----:B------:R-:W-:-:S02]  /*4e60*/  LOP3.LUT R0, R0, 0x1, RZ, 0xc0, !PT ;  /* 0x0000000100007812 */ /* 0x000fc400078ec0ff */
[----:B-1----:R-:W0:Y:S01]  /*4e70*/  @P4 S2R R4, SR_CgaCtaId ;  /* 0x0000000000044919 */ /* 0x002e220000008800 */
[----:B------:R-:W-:Y:S02]  /*4e80*/  @P4 MOV R3, 0x400 ;  /* 0x0000040000034802 */ /* 0x000fe40000000f00 */
[----:B------:R-:W-:-:S04]  /*4e90*/  LOP3.LUT R2, R2, 0x1, RZ, 0xc0, !PT ;  /* 0x0000000102027812 */ /* 0x000fc800078ec0ff */
[----:B------:R-:W-:Y:S02]  /*4ea0*/  ISETP.NE.U32.AND P2, PT, R2, 0x1, PT ;  /* 0x000000010200780c */ /* 0x000fe40003f45070 */
[----:B0-----:R-:W-:Y:S01]  /*4eb0*/  @P4 LEA R3, R4, R3, 0x18 ;  /* 0x0000000304034211 */ /* 0x001fe200078ec0ff */
[----:B------:R-:W-:-:S03]  /*4ec0*/  IMAD.U32 R4, RZ, RZ, UR37 ;  /* 0x00000025ff047e24 */ /* 0x000fc6000f8e00ff */
[----:B------:R0:W-:Y:S01]  /*4ed0*/  @P4 SYNCS.ARRIVE.TRANS64.A1T0 RZ, [R3+URZ+0x58], RZ ;  /* 0x000058ff03ff49a7 */ /* 0x0001e2000810003f */
[----:B------:R-:W-:Y:S02]  /*4ee0*/  IADD3 R16, P4, R16, UR54, RZ ;  /* 0x0000003610107c10 */ /* 0x000fe4000ff9e0ff */
[----:B------:R-:W-:Y:S02]  /*4ef0*/  ISETP.LT.U32.AND P1, PT, R4, 0x2, P1 ;  /* 0x000000020400780c */ /* 0x000fe40000f21070 */
[----:B------:R-:W-:Y:S02]  /*4f00*/  IADD3.X R17, R17, UR39, RZ, P4, !PT ;  /* 0x0000002711117c10 */ /* 0x000fe4000a7fe4ff */
[----:B------:R-:W-:Y:S02]  /*4f10*/  ISETP.GE.U32.AND P4, PT, R16, UR8, PT ;  /* 0x0000000810007c0c */ /* 0x000fe4000bf86070 */
[----:B0-----:R-:W-:Y:S02]  /*4f20*/  SEL R3, RZ, 0x1, !P1 ;  /* 0x00000001ff037807 */ /* 0x001fe40004800000 */
[----:B------:R-:W-:-:S02]  /*4f30*/  ISETP.GE.U32.AND.EX P1, PT, R17, UR9, PT, P4 ;  /* 0x0000000911007c0c */ /* 0x000fc4000bf26140 */
[----:B------:R-:W-:-:S04]  /*4f40*/  ISETP.GT.U32.AND P2, PT, R4, 0x1, !P2 ;  /* 0x000000010400780c */ /* 0x000fc80005744070 */
[----:B------:R-:W-:-:S04]  /*4f50*/  SEL R2, RZ, 0x1, !P2 ;  /* 0x00000001ff027807 */ /* 0x000fc80005000000 */
[--C-:B------:R-:W-:Y:S01]  /*4f60*/  LOP3.LUT R8, R2, R8, R3.reuse, 0x96, !PT ;  /* 0x0000000802087212 */ /* 0x100fe200078e9603 */
[----:B------:R-:W-:Y:S01]  /*4f70*/  IMAD.MOV.U32 R2, RZ, RZ, -0x1 ;  /* 0xffffffffff027424 */ /* 0x000fe200078e00ff */
[----:B------:R-:W-:Y:S01]  /*4f80*/  PRMT R3, RZ, 0x7610, R3 ;  /* 0x00007610ff037816 */ /* 0x000fe20000000003 */
[----:B------:R-:W-:Y:S06]  /*4f90*/  @P1 BRA `(.L_x_107) ;  /* 0x0000000400541947 */ /* 0x000fec0003800000 */
[----:B------:R-:W0:Y:S01]  /*4fa0*/  S2UR UR7, SR_CTAID.X ;  /* 0x00000000000779c3 */ /* 0x000e220000002500 */
[----:B------:R-:W-:Y:S01]  /*4fb0*/  ULDC.64 UR8, c[0x0][0x628] ;  /* 0x00018a0000087ab9 */ /* 0x000fe20000000a00 */
[----:B------:R-:W-:Y:S01]  /*4fc0*/  ULDC UR10, c[0x0][0x150] ;  /* 0x00005400000a7ab9 */ /* 0x000fe20000000800 */
[----:B------:R-:W-:Y:S01]  /*4fd0*/  ISETP.NE.U32.AND P1, PT, RZ, UR8, PT ;  /* 0x00000008ff007c0c */ /* 0x000fe2000bf25070 */
[----:B------:R-:W-:Y:S01]  /*4fe0*/  ULDC UR11, c[0x0][0x630] ;  /* 0x00018c00000b7ab9 */ /* 0x000fe20000000800 */
[----:B------:R-:W-:Y:S01]  /*4ff0*/  ULDC UR14, c[0x0][0x154] ;  /* 0x00005500000e7ab9 */ /* 0x000fe20000000800 */
[----:B------:R-:W-:Y:S01]  /*5000*/  IMAD.MOV.U32 R2, RZ, RZ, R16 ;  /* 0x000000ffff027224 */ /* 0x000fe200078e0010 */
[----:B------:R-:W-:Y:S01]  /*5010*/  ISETP.NE.AND.EX P1, PT, RZ, UR9, PT, P1 ;  /* 0x00000009ff007c0c */ /* 0x000fe2000bf25310 */
[----:B------:R-:W1:Y:S01]  /*5020*/  S2UR UR12, SR_CTAID.Y ;  /* 0x00000000000c79c3 */ /* 0x000e620000002600 */
[----:B0-----:R-:W-:-:S05]  /*5030*/  I2FP.F32.U32 R3, UR7 ;  /* 0x0000000700037c45 */ /* 0x001fca0008201000 */
[----:B------:R-:W-:Y:S01]  /*5040*/  FMUL R10, R3, UR10 ;  /* 0x0000000a030a7c20 */ /* 0x000fe20008400000 */
[----:B------:R-:W-:-:S05]  /*5050*/  IMAD.MOV.U32 R3, RZ, RZ, R17 ;  /* 0x000000ffff037224 */ /* 0x000fca00078e0011 */
[----:B------:R-:W-:Y:S05]  /*5060*/  @!P1 BRA `(.L_x_108) ;  /* 0x0000000000289947 */ /* 0x000fea0003800000 */
[----:B------:R-:W-:Y:S02]  /*5070*/  ULDC UR10, c[0x0][0x634] ;  /* 0x00018d00000a7ab9 */ /* 0x000fe40000000800 */
[----:B------:R-:W-:-:S05]  /*5080*/  IADD3 R7, P1, R16, UR10, RZ ;  /* 0x0000000a10077c10 */ /* 0x000fca000ff3e0ff */
[----:B------:R-:W-:-:S04]  /*5090*/  IMAD.X R11, RZ, RZ, R17, P1 ;  /* 0x000000ffff0b7224 */ /* 0x000fc800008e0611 */
[----:B------:R-:W-:-:S04]  /*50a0*/  IMAD.WIDE.U32 R4, R11, UR8, RZ ;  /* 0x000000080b047c25 */ /* 0x000fc8000f8e00ff */
[----:B------:R-:W-:-:S04]  /*50b0*/  IMAD.WIDE.U32 R4, P1, R7, UR9, R4 ;  /* 0x0000000907047c25 */ /* 0x000fc8000f820004 */
[----:B------:R-:W-:-:S04]  /*50c0*/  IMAD.WIDE.U32 R6, R7, UR8, RZ ;  /* 0x0000000807067c25 */ /* 0x000fc8000f8e00ff */
[----:B------:R-:W-:Y:S01]  /*50d0*/  IMAD.X R3, RZ, RZ, RZ, P1 ;  /* 0x000000ffff037224 */ /* 0x000fe200008e06ff */
[----:B------:R-:W-:Y:S01]  /*50e0*/  IADD3 RZ, P1, R7, R4, RZ ;  /* 0x0000000407ff7210 */ /* 0x000fe20007f3e0ff */
[----:B------:R-:W-:-:S04]  /*50f0*/  IMAD.MOV.U32 R2, RZ, RZ, R5 ;  /* 0x000000ffff027224 */ /* 0x000fc800078e0005 */
[----:B------:R-:W-:-:S08]  /*5100*/  IMAD.WIDE.U32.X R2, R11, UR9, R2, P1 ;  /* 0x000000090b027c25 */ /* 0x000fd000088e0402 */
.L_x_108:
[--C-:B------:R-:W-:Y:S01]  /*5110*/  SHF.R.U64 R19, R2, UR11, R3.reuse ;  /* 0x0000000b02137c19 */ /* 0x100fe20008001203 */
[----:B------:R-:W0:Y:S01]  /*5120*/  F2I.U32.TRUNC.NTZ R10, R10 ;  /* 0x0000000a000a7305 */ /* 0x000e22000020f000 */
[----:B------:R-:W-:Y:S01]  /*5130*/  SHF.R.U32.HI R2, RZ, UR11, R3 ;  /* 0x0000000bff027c19 */ /* 0x000fe20008011603 */
[----:B------:R-:W-:Y:S01]  /*5140*/  ULDC.64 UR8, c[0x0][0x620] ;  /* 0x0001880000087ab9 */ /* 0x000fe20000000a00 */
[----:B------:R-:W-:Y:S01]  /*5150*/  IADD3 R5, P1, RZ, -R19, RZ ;  /* 0x80000013ff057210 */ /* 0x000fe20007f3e0ff */
[----:B------:R-:W2:Y:S01]  /*5160*/  LDC R15, c[0x0][0x610] ;  /* 0x00018400ff0f7b82 */ /* 0x000ea20000000800 */
[----:B-1----:R-:W-:Y:S01]  /*5170*/  I2FP.F32.U32 R4, UR12 ;  /* 0x0000000c00047c45 */ /* 0x002fe20008201000 */
[----:B------:R-:W-:Y:S01]  /*5180*/  ULDC UR11, c[0x0][0x658] ;  /* 0x00019600000b7ab9 */ /* 0x000fe20000000800 */
[----:B------:R-:W-:Y:S01]  /*5190*/  ULDC UR16, c[0x0][0x648] ;  /* 0x0001920000107ab9 */ /* 0x000fe20000000800 */
[----:B------:R-:W-:Y:S02]  /*51a0*/  IMAD.X R2, RZ, RZ, ~R2, P1 ;  /* 0x000000ffff027224 */ /* 0x000fe400008e0e02 */
[----:B------:R-:W-:Y:S01]  /*51b0*/  FMUL R6, R4, UR14 ;  /* 0x0000000e04067c20 */ /* 0x000fe20008400000 */
[----:B------:R-:W-:Y:S01]  /*51c0*/  ULDC.64 UR14, c[0x0][0x640] ;  /* 0x00019000000e7ab9 */ /* 0x000fe20000000a00 */
[----:B------:R-:W-:Y:S01]  /*51d0*/  IMAD R4, R2, UR8, RZ ;  /* 0x0000000802047c24 */ /* 0x000fe2000f8e02ff */
[----:B------:R-:W-:Y:S01]  /*51e0*/  ISETP.NE.U32.AND P1, PT, RZ, UR14, PT ;  /* 0x0000000eff007c0c */ /* 0x000fe2000bf25070 */
[C---:B------:R-:W-:Y:S01]  /*51f0*/  IMAD.WIDE.U32 R2, R5.reuse, UR8, R16 ;  /* 0x0000000805027c25 */ /* 0x040fe2000f8e0010 */
[----:B0-----:R-:W-:Y:S01]  /*5200*/  R2UR UR8, R10 ;  /* 0x000000000a0872ca */ /* 0x001fe200000e0000 */
[----:B------:R-:W0:Y:S01]  /*5210*/  F2I.U32.TRUNC.NTZ R6, R6 ;  /* 0x0000000600067305 */ /* 0x000e22000020f000 */
[----:B------:R-:W-:Y:S01]  /*5220*/  ISETP.NE.AND.EX P1, PT, RZ, UR15, PT, P1 ;  /* 0x0000000fff007c0c */ /* 0x000fe2000bf25310 */
[----:B------:R-:W-:Y:S01]  /*5230*/  IMAD R5, R5, UR9, R4 ;  /* 0x0000000905057c24 */ /* 0x000fe2000f8e0204 */
[----:B------:R-:W-:-:S03]  /*5240*/  ULDC UR9, c[0x0][0x618] ;  /* 0x0001860000097ab9 */ /* 0x000fc60000000800 */
[----:B------:R-:W-:-:S05]  /*5250*/  IMAD.IADD R3, R3, 0x1, R5 ;  /* 0x0000000103037824 */ /* 0x000fca00078e0205 */
[--C-:B------:R-:W-:Y:S02]  /*5260*/  SHF.R.U64 R10, R2, UR9, R3.reuse ;  /* 0x00000009020a7c19 */ /* 0x100fe40008001203 */
[----:B------:R-:W-:Y:S01]  /*5270*/  SHF.R.U32.HI R3, RZ, UR9, R3 ;  /* 0x00000009ff037c19 */ /* 0x000fe20008011603 */
[----:B------:R-:W-:Y:S01]  /*5280*/  ULDC UR9, c[0x0][0x608] ;  /* 0x0001820000097ab9 */ /* 0x000fe20000000800 */
[----:B0-----:R-:W-:Y:S02]  /*5290*/  R2UR UR10, R6 ;  /* 0x00000000060a72ca */ /* 0x001fe400000e0000 */
[--C-:B------:R-:W-:Y:S02]  /*52a0*/  SHF.R.U64 R12, R10, UR9, R3.reuse ;  /* 0x000000090a0c7c19 */ /* 0x100fe40008001203 */
[----:B------:R-:W-:Y:S01]  /*52b0*/  SHF.R.U32.HI R3, RZ, UR9, R3 ;  /* 0x00000009ff037c19 */ /* 0x000fe20008011603 */
[----:B------:R-:W-:-:S03]  /*52c0*/  UIADD3 UR9, -UR8, URZ, URZ ;  /* 0x0000003f08097290 */ /* 0x000fc6000fffe13f */
[--C-:B------:R-:W-:Y:S01]  /*52d0*/  SHF.R.U64 R13, R12, UR11, R3.reuse ;  /* 0x0000000b0c0d7c19 */ /* 0x100fe20008001203 */
[----:B------:R-:W-:Y:S01]  /*52e0*/  ULDC UR8, c[0x0][0x144] ;  /* 0x0000510000087ab9 */ /* 0x000fe20000000800 */
[----:B------:R-:W-:-:S03]  /*52f0*/  SHF.R.U32.HI R3, RZ, UR11, R3 ;  /* 0x0000000bff037c19 */ /* 0x000fc60008011603 */
[----:B------:R-:W-:Y:S01]  /*5300*/  IMAD.MOV.U32 R2, RZ, RZ, R13 ;  /* 0x000000ffff027224 */ /* 0x000fe200078e000d */
[----:B------:R-:W-:Y:S06]  /*5310*/  @!P1 BRA `(.L_x_109) ;  /* 0x0000000000289947 */ /* 0x000fec0003800000 */
        /* <DEDUP_REMOVED lines=10> */
.L_x_109:
[----:B------:R-:W-:Y:S01]  /*53c0*/  UISETP.NE.AND UP0, UPT, UR38, URZ, UPT ;  /* 0x0000003f2600728c */ /* 0x000fe2000bf05270 */
[----:B------:R-:W-:Y:S01]  /*53d0*/  SHF.R.U64 R3, R2, UR16, R3 ;  /* 0x0000001002037c19 */ /* 0x000fe20008001203 */
[----:B------:R-:W-:Y:S01]  /*53e0*/  UIADD3 UR10, -UR10, URZ, URZ ;  /* 0x0000003f0a0a7290 */ /* 0x000fe2000fffe13f */
[----:B------:R-:W-:Y:S01]  /*53f0*/  LOP3.LUT R2, R12, UR6, RZ, 0xc0, !PT ;  /* 0x000000060c027c12 */ /* 0x000fe2000f8ec0ff */
[----:B------:R-:W-:Y:S01]  /*5400*/  UIMAD UR7, UR8, UR9, UR7 ;  /* 0x00000009080772a4 */ /* 0x000fe2000f8e0207 */
[----:B------:R-:W-:Y:S01]  /*5410*/  LOP3.LUT R5, R10, UR4, RZ, 0xc0, !PT ;  /* 0x000000040a057c12 */ /* 0x000fe2000f8ec0ff */
[----:B------:R-:W-:Y:S01]  /*5420*/  IMAD.MOV R4, RZ, RZ, -R3 ;  /* 0x000000ffff047224 */ /* 0x000fe200078e0a03 */
[----:B------:R-:W-:Y:S01]  /*5430*/  ULDC UR8, c[0x0][0x148] ;  /* 0x0000520000087ab9 */ /* 0x000fe20000000800 */
[----:B------:R-:W-:Y:S01]  /*5440*/  IMAD R18, R3, UR5, R2 ;  /* 0x0000000503127c24 */ /* 0x000fe2000f8e0202 */
[----:B------:R-:W-:Y:S01]  /*5450*/  PLOP3.LUT P1, PT, PT, PT, UP0, 0x80, 0x0 ;  /* 0x000000000000781c */ /* 0x000fe20003f2f008 */
[----:B------:R-:W-:Y:S01]  /*5460*/  IMAD.MOV.U32 R3, RZ, RZ, 0x1 ;  /* 0x00000001ff037424 */ /* 0x000fe200078e00ff */
[----:B------:R-:W-:-:S03]  /*5470*/  @UP0 UIMAD UR7, UR8, UR10, UR12 ;  /* 0x0000000a080702a4 */ /* 0x000fc6000f8e020c */
[----:B------:R-:W-:Y:S02]  /*5480*/  ULDC UR8, c[0x0][0x638] ;  /* 0x00018e0000087ab9 */ /* 0x000fe40000000800 */
[----:B------:R-:W-:Y:S02]  /*5490*/  IMAD R2, R4, UR8, R13 ;  /* 0x0000000804027c24 */ /* 0x000fe4000f8e020d */
[----:B--2---:R-:W-:Y:S01]  /*54a0*/  IMAD R18, R18, R15, UR7 ;  /* 0x0000000712127e24 */ /* 0x004fe2000f8e020f */
[----:B------:R-:W-:Y:S02]  /*54b0*/  ULDC UR7, c[0x0][0x600] ;  /* 0x0001800000077ab9 */ /* 0x000fe40000000800 */
[----:B------:R-:W-:-:S05]  /*54c0*/  IMAD R5, R2, UR7, R5 ;  /* 0x0000000702057c24 */ /* 0x000fca000f8e0205 */
[----:B------:R-:W-:Y:S02]  /*54d0*/  SEL R2, R5, R18, !P1 ;  /* 0x0000001205027207 */ /* 0x000fe40004800000 */
[----:B------:R-:W-:-:S07]  /*54e0*/  SEL R18, R18, R5, !P1 ;  /* 0x0000000512127207 */ /* 0x000fce0004800000 */
.L_x_107:
[----:B------:R-:W-:Y:S05]  /*54f0*/  BSYNC B1 ;  /* 0x0000000000017941 */ /* 0x000fea0003800000 */
.L_x_106:
[----:B------:R-:W-:-:S13]  /*5500*/  LOP3.LUT P1, RZ, R3, 0xff, RZ, 0xc0, !PT ;  /* 0x000000ff03ff7812 */ /* 0x000fda000782c0ff */
[----:B------:R-:W-:Y:S05]  /*5510*/  @P1 BRA `(.L_x_110) ;  /* 0xfffffff400101947 */ /* 0x000fea000383ffff */
[----:B------:R-:W-:Y:S05]  /*5520*/  BSYNC B0 ;  /* 0x0000000000007941 */ /* 0x000fea0003800000 */
.L_x_98:
[----:B------:R-:W-:-:S03]  /*5530*/  UMOV UR7, 0xffffffff ;  /* 0xffffffff00077882 */ /* 0x000fc60000000000 */
[----:B------:R-:W-:Y:S05]  /*5540*/  BRA.DIV UR7, `(.L_x_111) ;  /* 0x0000000207fc7947 */ /* 0x000fea000b800000 */
[----:B------:R-:W-:-:S13]  /*5550*/  ELECT P6, URZ, PT ;  /* 0x00000000003f782f */ /* 0x000fda00038c0000 */
.L_x_125:
[----:B------:R-:W-:Y:S04]  /*5560*/  BSSY B0, `(.L_x_112) ;  /* 0x000001a000007945 */ /* 0x000fe80003800000 */
[----:B------:R-:W-:Y:S05]  /*5570*/  @!P6 BRA `(.L_x_113) ;  /* 0x000000000060e947 */ /* 0x000fea0003800000 */
[----:B------:R-:W-:-:S04]  /*5580*/  ULOP3.LUT UR7, UR40, 0x2, URZ, 0xfc, !UPT ;  /* 0x0000000228077892 */ /* 0x000fc8000f8efc3f */
[----:B------:R-:W-:-:S06]  /*5590*/  UISETP.NE.AND UP0, UPT, UR7, 0x3, UPT ;  /* 0x000000030700788c */ /* 0x000fcc000bf05270 */
[----:B------:R-:W-:-:S13]  /*55a0*/  PLOP3.LUT P0, PT, PT, PT, UP0, 0x80, 0x0 ;  /* 0x000000000000781c */ /* 0x000fda0003f0f008 */
[----:B------:R-:W-:Y:S05]  /*55b0*/  @!P0 BRA `(.L_x_114) ;  /* 0x0000000000048947 */ /* 0x000fea0003800000 */
[----:B------:R-:W-:Y:S01]  /*55c0*/  BPT.TRAP 0x1 ;  /* 0x000000040000795c */ /* 0x000fe20000300000 */
.L_x_114:
[----:B------:R-:W0:Y:S01]  /*55d0*/  S2R R3, SR_CgaCtaId ;  /* 0x0000000000037919 */ /* 0x000e220000008800 */
[----:B------:R-:W-:-:S04]  /*55e0*/  MOV R2, 0x400 ;  /* 0x0000040000027802 */ /* 0x000fc80000000f00 */
[----:B0-----:R-:W-:Y:S02]  /*55f0*/  LEA R3, R3, R2, 0x18 ;  /* 0x0000000203037211 */ /* 0x001fe400078ec0ff */
[----:B------:R-:W-:-:S03]  /*5600*/  SHF.L.U32 R2, R8, 0x1f, RZ ;  /* 0x0000001f08027819 */ /* 0x000fc600000006ff */
[----:B------:R-:W-:-:S04]  /*5610*/  VIADD R3, R3, 0x10 ;  /* 0x0000001003037836 */ /* 0x000fc80000000000 */
[C---:B------:R-:W-:Y:S02]  /*5620*/  IMAD R7, R0.reuse, 0x8, R3 ;  /* 0x0000000800077824 */ /* 0x040fe400078e0203 */
[----:B------:R-:W-:Y:S02]  /*5630*/  VIADD R0, R0, 0x1 ;  /* 0x0000000100007836 */ /* 0x000fe40000000000 */
[----:B------:R-:W0:Y:S03]  /*5640*/  SYNCS.PHASECHK.TRANS64.TRYWAIT P0, [R7+URZ], R2 ;  /* 0x00000002070075a7 */ /* 0x000e26000800017f */
[----:B------:R-:W-:-:S04]  /*5650*/  ISETP.NE.AND P1, PT, R0, 0x2, PT ;  /* 0x000000020000780c */ /* 0x000fc80003f25270 */
[----:B------:R-:W-:Y:S02]  /*5660*/  SEL R5, RZ, 0x1, P1 ;  /* 0x00000001ff057807 */ /* 0x000fe40000800000 */
[----:B------:R-:W-:Y:S02]  /*5670*/  SEL R0, R0, RZ, P1 ;  /* 0x000000ff00007207 */ /* 0x000fe40000800000 */
[----:B------:R-:W-:Y:S01]  /*5680*/  LOP3.LUT R5, R8, R5, RZ, 0x3c, !PT ;  /* 0x0000000508057212 */ /* 0x000fe200078e3cff */
[----:B0-----:R-:W-:Y:S06]  /*5690*/  @!P0 BRA `(.L_x_115) ;  /* 0x0000000000c88947 */ /* 0x001fec0003800000 */
.L_x_126:
[----:B------:R-:W-:Y:S01]  /*56a0*/  IMAD R3, R0, 0x8, R3 ;  /* 0x0000000800037824 */ /* 0x000fe200078e0203 */
[----:B------:R-:W-:-:S07]  /*56b0*/  SHF.L.U32 R0, R5, 0x1f, RZ ;  /* 0x0000001f05007819 */ /* 0x000fce00000006ff */
.L_x_116:
[----:B-1----:R1:W2:Y:S02]  /*56c0*/  SYNCS.PHASECHK.TRANS64.TRYWAIT P0, [R3+URZ], R0 ;  /* 0x00000000030075a7 */ /* 0x0022a4000800017f */
[----:B--2---:R-:W-:Y:S05]  /*56d0*/  @!P0 NANOSLEEP.SYNCS 0x989680 ;  /* 0x009896800000895d */ /* 0x004fea0003900000 */
[----:B------:R-:W2:Y:S02]  /*56e0*/  @!P0 SYNCS.PHASECHK.TRANS64 P0, [R3+URZ], R0 ;  /* 0x00000000030085a7 */ /* 0x000ea4000800007f */
[----:B--2---:R-:W-:Y:S05]  /*56f0*/  @!P0 BRA `(.L_x_116) ;  /* 0xfffffffc00f08947 */ /* 0x004fea000383ffff */
.L_x_113:
[----:B------:R-:W-:Y:S05]  /*5700*/  BSYNC B0 ;  /* 0x0000000000007941 */ /* 0x000fea0003800000 */
.L_x_112:
[----:B------:R-:W-:Y:S05]  /*5710*/  EXIT ;  /* 0x000000000000794d */ /* 0x000fea0003800000 */
.L_x_14:
[----:B0-----:R0:W1:Y:S02]  /*5720*/  SYNCS.PHASECHK.TRANS64.TRYWAIT P0, [R63+URZ+-0x8], R0 ;  /* 0xfffff8003f0075a7 */ /* 0x001064000800017f */
[----:B-1----:R-:W-:Y:S05]  /*5730*/  @!P0 NANOSLEEP.SYNCS 0x989680 ;  /* 0x009896800000895d */ /* 0x002fea0003900000 */
[----:B------:R-:W1:Y:S02]  /*5740*/  @!P0 SYNCS.PHASECHK.TRANS64 P0, [R63+URZ+-0x8], R0 ;  /* 0xfffff8003f0085a7 */ /* 0x000e64000800007f */
[----:B-1----:R-:W-:Y:S05]  /*5750*/  @!P0 BRA `(.L_x_14) ;  /* 0xfffffffc00f08947 */ /* 0x002fea000383ffff */
[----:B------:R-:W-:Y:S05]  /*5760*/  BRA `(.L_x_117) ;  /* 0xffffffbc00cc7947 */ /* 0x000fea000383ffff */
.L_x_19:
[----:B-1----:R1:W2:Y:S02]  /*5770*/  SYNCS.PHASECHK.TRANS64.TRYWAIT P1, [R3+URZ], R0 ;  /* 0x00000000030075a7 */ /* 0x0022a4000802017f */
[----:B--2---:R-:W-:Y:S05]  /*5780*/  @!P1 NANOSLEEP.SYNCS 0x989680 ;  /* 0x009896800000995d */ /* 0x004fea0003900000 */
[----:B------:R-:W2:Y:S02]  /*5790*/  @!P1 SYNCS.PHASECHK.TRANS64 P1, [R3+URZ], R0 ;  /* 0x00000000030095a7 */ /* 0x000ea4000802007f */
[----:B--2---:R-:W-:Y:S05]  /*57a0*/  @!P1 BRA `(.L_x_19) ;  /* 0xfffffffc00f09947 */ /* 0x004fea000383ffff */
[----:B------:R-:W-:Y:S05]  /*57b0*/  BRA `(.L_x_18) ;  /* 0xffffffc0003c7947 */ /* 0x000fea000383ffff */
.L_x_24:
[----:B-1----:R-:W-:-:S04]  /*57c0*/  IMAD.U32 R4, RZ, RZ, UR4 ;  /* 0x00000004ff047e24 */ /* 0x002fc8000f8e00ff */
[----:B------:R1:W2:Y:S03]  /*57d0*/  SYNCS.PHASECHK.TRANS64.TRYWAIT P1, [R4+URZ], R3 ;  /* 0x00000003040075a7 */ /* 0x0002a6000802017f */
[----:B--2---:R-:W-:Y:S05]  /*57e0*/  @!P1 NANOSLEEP.SYNCS 0x989680 ;  /* 0x009896800000995d */ /* 0x004fea0003900000 */
[----:B------:R-:W2:Y:S02]  /*57f0*/  @!P1 SYNCS.PHASECHK.TRANS64 P1, [R4+URZ], R3 ;  /* 0x00000003040095a7 */ /* 0x000ea4000802007f */
[----:B--2---:R-:W-:Y:S05]  /*5800*/  @!P1 BRA `(.L_x_24) ;  /* 0xfffffffc00ec9947 */ /* 0x004fea000383ffff */
[----:B------:R-:W-:Y:S05]  /*5810*/  BRA `(.L_x_23) ;  /* 0xffffffc400647947 */ /* 0x000fea000383ffff */
.L_x_30:
[----:B--2---:R2:W3:Y:S02]  /*5820*/  SYNCS.PHASECHK.TRANS64.TRYWAIT P0, [R63+URZ+0x8], R0 ;  /* 0x000008003f0075a7 */ /* 0x0044e4000800017f */
[----:B---3--:R-:W-:Y:S05]  /*5830*/  @!P0 NANOSLEEP.SYNCS 0x989680 ;  /* 0x009896800000895d */ /* 0x008fea0003900000 */
[----:B------:R-:W3:Y:S02]  /*5840*/  @!P0 SYNCS.PHASECHK.TRANS64 P0, [R63+URZ+0x8], R0 ;  /* 0x000008003f0085a7 */ /* 0x000ee4000800007f */
[----:B---3--:R-:W-:Y:S05]  /*5850*/  @!P0 BRA `(.L_x_30) ;  /* 0xfffffffc00f08947 */ /* 0x008fea000383ffff */
[----:B------:R-:W-:Y:S05]  /*5860*/  BRA `(.L_x_118) ;  /* 0xffffffc800dc7947 */ /* 0x000fea000383ffff */
.L_x_99:
[----:B------:R-:W-:Y:S01]  /*5870*/  BSSY B1, `(.L_x_119) ;  /* 0x0000006000017945 */ /* 0x000fe20003800000 */
[----:B------:R-:W-:-:S07]  /*5880*/  IMAD.MOV.U32 R15, RZ, RZ, -0x1 ;  /* 0xffffffffff0f7424 */ /* 0x000fce00078e00ff */
[----:B------:R-:W-:Y:S05]  /*5890*/  WARPSYNC.COLLECTIVE R15, `(.L_x_120) ;  /* 0x000000000f0c7348 */ /* 0x000fea0003c00000 */
[----:B------:R-:W-:Y:S02]  /*58a0*/  ELECT P6, UR62, PT ;  /* 0x00000000003e782f */ /* 0x000fe400038c0000 */
[----:B------:R-:W-:Y:S01]  /*58b0*/  MOV R14, UR62 ;  /* 0x0000003e000e7c02 */ /* 0x000fe20008000f00 */
[----:B------:R-:W-:Y:S10]  /*58c0*/  ENDCOLLECTIVE ;  /* 0x000000000000791b */ /* 0x000ff40003800000 */
.L_x_120:
[----:B------:R-:W-:Y:S05]  /*58d0*/  BSYNC B1 ;  /* 0x0000000000017941 */ /* 0x000fea0003800000 */
.L_x_119:
[----:B------:R-:W-:Y:S05]  /*58e0*/  BRA `(.L_x_121) ;  /* 0xfffffff000287947 */ /* 0x000fea000383ffff */
.L_x_102:
[----:B-1----:R1:W2:Y:S02]  /*58f0*/  SYNCS.PHASECHK.TRANS64.TRYWAIT P1, [R7+URZ+0x10], R4 ;  /* 0x00001004070075a7 */ /* 0x0022a4000802017f */
[----:B--2---:R-:W-:Y:S05]  /*5900*/  @!P1 NANOSLEEP.SYNCS 0x989680 ;  /* 0x009896800000995d */ /* 0x004fea0003900000 */
[----:B------:R-:W2:Y:S02]  /*5910*/  @!P1 SYNCS.PHASECHK.TRANS64 P1, [R7+URZ+0x10], R4 ;  /* 0x00001004070095a7 */ /* 0x000ea4000802007f */
[----:B--2---:R-:W-:Y:S05]  /*5920*/  @!P1 BRA `(.L_x_102) ;  /* 0xfffffffc00f09947 */ /* 0x004fea000383ffff */
[----:B------:R-:W-:Y:S05]  /*5930*/  BRA `(.L_x_122) ;  /* 0xfffffff0005c7947 */ /* 0x000fea000383ffff */
.L_x_111:
[----:B------:R-:W-:Y:S01]  /*5940*/  BSSY B0, `(.L_x_123) ;  /* 0x0000006000007945 */ /* 0x000fe20003800000 */
[----:B------:R-:W-:-:S07]  /*5950*/  IMAD.MOV.U32 R15, RZ, RZ, -0x1 ;  /* 0xffffffffff0f7424 */ /* 0x000fce00078e00ff */
[----:B------:R-:W-:Y:S05]  /*5960*/  WARPSYNC.COLLECTIVE R15, `(.L_x_124) ;  /* 0x000000000f0c7348 */ /* 0x000fea0003c00000 */
[----:B------:R-:W-:Y:S02]  /*5970*/  ELECT P6, UR62, PT ;  /* 0x00000000003e782f */ /* 0x000fe400038c0000 */
[----:B------:R-:W-:Y:S01]  /*5980*/  MOV R14, UR62 ;  /* 0x0000003e000e7c02 */ /* 0x000fe20008000f00 */
[----:B------:R-:W-:Y:S10]  /*5990*/  ENDCOLLECTIVE ;  /* 0x000000000000791b */ /* 0x000ff40003800000 */
.L_x_124:
[----:B------:R-:W-:Y:S05]  /*59a0*/  BSYNC B0 ;  /* 0x0000000000007941 */ /* 0x000fea0003800000 */
.L_x_123:
[----:B------:R-:W-:Y:S05]  /*59b0*/  BRA `(.L_x_125) ;  /* 0xfffffff800e87947 */ /* 0x000fea000383ffff */
.L_x_115:
[----:B0-----:R0:W1:Y:S02]  /*59c0*/  SYNCS.PHASECHK.TRANS64.TRYWAIT P0, [R7+URZ], R2 ;  /* 0x00000002070075a7 */ /* 0x001064000800017f */
[----:B-1----:R-:W-:Y:S05]  /*59d0*/  @!P0 NANOSLEEP.SYNCS 0x989680 ;  /* 0x009896800000895d */ /* 0x002fea0003900000 */
[----:B------:R-:W1:Y:S02]  /*59e0*/  @!P0 SYNCS.PHASECHK.TRANS64 P0, [R7+URZ], R2 ;  /* 0x00000002070085a7 */ /* 0x000e64000800007f */
[----:B-1----:R-:W-:Y:S05]  /*59f0*/  @!P0 BRA `(.L_x_115) ;  /* 0xfffffffc00f08947 */ /* 0x002fea000383ffff */
[----:B------:R-:W-:Y:S05]  /*5a00*/  BRA `(.L_x_126) ;  /* 0xfffffffc00247947 */ /* 0x000fea000383ffff */
.L_x_127:
[----:B------:R-:W-:-:S00]  /*5a10*/  BRA `(.L_x_127) ;  /* 0xfffffffc00fc7947 */ /* 0x000fc0000383ffff */
[----:B------:R-:W-:-:S00]  /*5a20*/  NOP ;  /* 0x0000000000007918 */ /* 0x000fc00000000000 */
        /* <DEDUP_REMOVED lines=13> */
.L_x_128:


//--------------------- .nv.global.init           --------------------------
	.section	.nv.global.init,"aw",@progbits
.nv.global.init:
	.type		$str$22,@object
	.size		$str$22,($str$23 - $str$22)
$str$22:
        /*0000*/ 	.byte	0x6b, 0x5f, 0x74, 0x69, 0x6c, 0x65, 0x5f, 0x63, 0x6f, 0x75, 0x6e, 0x74, 0x20, 0x3e, 0x3d, 0x20
        /*0010*/ 	.byte	0x31, 0x00
	.type		$str$23,@object
	.size		$str$23,(__unnamed_1 - $str$23)
$str$23:
        /*0012*/ 	.byte	0x2f, 0x74, 0x6d, 0x70, 0x2f, 0x63, 0x75, 0x74, 0x6c, 0x61, 0x73, 0x73, 0x5f, 0x73, 0x77, 0x65
        /*0022*/ 	.byte	0x65, 0x70, 0x5f, 0x73, 0x72, 0x63, 0x2f, 0x69, 0x6e, 0x63, 0x6c, 0x75, 0x64, 0x65, 0x2f, 0x63
        /*0032*/ 	.byte	0x75, 0x74, 0x6c, 0x61, 0x73, 0x73, 0x2f, 0x67, 0x65, 0x6d, 0x6d, 0x2f, 0x63, 0x6f, 0x6c, 0x6c
        /*0042*/ 	.byte	0x65, 0x63, 0x74, 0x69, 0x76, 0x65, 0x2f, 0x73, 0x6d, 0x39, 0x30, 0x5f, 0x6d, 0x6d, 0x61, 0x5f
        /*0052*/ 	.byte	0x74, 0x6d, 0x61, 0x5f, 0x67, 0x6d, 0x6d, 0x61, 0x5f, 0x73, 0x73, 0x5f, 0x77, 0x61, 0x72, 0x70
        /*0062*/ 	.byte	0x73, 0x70, 0x65, 0x63, 0x69, 0x61, 0x6c, 0x69, 0x7a, 0x65, 0x64, 0x2e, 0x68, 0x70, 0x70, 0x00
	.type		__unnamed_1,@object
	.size		__unnamed_1,(.L_0 - __unnamed_1)
__unnamed_1:
        /*0072*/ 	.byte	0x76, 0x6f, 0x69, 0x64, 0x20, 0x63, 0x75, 0x74, 0x6c, 0x61, 0x73, 0x73, 0x3a, 0x3a, 0x67, 0x65
        /* <DEDUP_REMOVED lines=174> */
        /*0b62*/ 	.byte	0x3a, 0x3a, 0x69, 0x64, 0x65, 0x6e, 0x74, 0x69, 0x74, 0x79, 0x5d, 0x00
.L_0:


//--------------------- .nv.shared._ZN7cutlass13device_kernelINS_4gemm6kernel13GemmUniversalIN4cute5tupleIJiiiiEEENS1_10collective13CollectiveMmaINS1_34MainloopSm90TmaGmmaWarpSpecializedILi2ENS5_IJNS4_1CILi1EEESB_SB_EEENS1_32KernelTmaWarpSpecializedPingpongEEENS5_IJNSA_ILi64EEESF_SF_EEEfNS5_IJlSB_lEEEfSH_NS4_8TiledMMAINS4_8MMA_AtomIJNS4_4SM904GMMA29MMA_64x64x8_F32TF32TF32_SS_TNILNSL_7ScaleInE1ELSN_1EEEEEENS4_6LayoutISC_NS5_IJNSA_ILi0EEESR_SR_EEEEENS5_IJNS4_10UnderscoreESU_SU_EEEEENS4_13SM90_TMA_LOADENS4_14ComposedLayoutINS4_7SwizzleILi3ELi4ELi3EEENS4_18smem_ptr_flag_bitsILi32EEENSQ_INS5_IJNSA_ILi8EEENSA_ILi32EEEEEENS5_IJS14_SB_EEEEEEEvNS4_8identityESX_S18_vS19_EENS_8epilogue10collective6detail29Sm90TmaWarpSpecializedAdapterINS1C_15DefaultEpilogueIfSH_SH_NS1B_6thread17LinearCombinationIfLi1EffLNS1G_9ScaleType4KindE0ELNS_15FloatRoundStyleE2EfEENS1_15EpilogueDefaultEEEEEvvEEEEvNT_6ParamsE --------------------------
	.section	.nv.shared._ZN7cutlass13device_kernelINS_4gemm6kernel13GemmUniversalIN4cute5tupleIJiiiiEEENS1_10collective13CollectiveMmaINS1_34MainloopSm90TmaGmmaWarpSpecializedILi2ENS5_IJNS4_1CILi1EEESB_SB_EEENS1_32KernelTmaWarpSpecializedPingpongEEENS5_IJNSA_ILi64EEESF_SF_EEEfNS5_IJlSB_lEEEfSH_NS4_8TiledMMAINS4_8MMA_AtomIJNS4_4SM904GMMA29MMA_64x64x8_F32TF32TF32_SS_TNILNSL_7ScaleInE1ELSN_1EEEEEENS4_6LayoutISC_NS5_IJNSA_ILi0EEESR_SR_EEEEENS5_IJNS4_10UnderscoreESU_SU_EEEEENS4_13SM90_TMA_LOADENS4_14ComposedLayoutINS4_7SwizzleILi3ELi4ELi3EEENS4_18smem_ptr_flag_bitsILi32EEENSQ_INS5_IJNSA_ILi8EEENSA_ILi32EEEEEENS5_IJS14_SB_EEEEEEEvNS4_8identityESX_S18_vS19_EENS_8epilogue10collective6detail29Sm90TmaWarpSpecializedAdapterINS1C_15DefaultEpilogueIfSH_SH_NS1B_6thread17LinearCombinationIfLi1EffLNS1G_9ScaleType4KindE0ELNS_15FloatRoundStyleE2EfEENS1_15EpilogueDefaultEEEEEvvEEEEvNT_6ParamsE,"aw",@nobits
	.sectionflags	@""
	.align	16
	.zero		1024


//--------------------- .nv.shared.reserved.0     --------------------------
	.section	.nv.shared.reserved.0,"aw",@nobits
	.weak		__nv_reservedSMEM_offset_0_alias
	.size		__nv_reservedSMEM_offset_0_alias, 0, 0
	.other		__nv_reservedSMEM_offset_0_alias,@"STO_CUDA_RESERVED_SHARED STV_DEFAULT"
__nv_reservedSMEM_offset_0_alias:
	.zero		0


//--------------------- .nv.global                --------------------------
	.section	.nv.global,"aw",@nobits
.nv.global:
	.type		_ZN40_INTERNAL_3c618b69_4_k_cu_9cfbc256_152014cute1_E,@object
	.size		_ZN40_INTERNAL_3c618b69_4_k_cu_9cfbc256_152014cute1_E,(_ZN40_INTERNAL_3c618b69_4_k_cu_9cfbc256_152014cuda3std3__45__cpo6cbeginE - _ZN40_INTERNAL_3c618b69_4_k_cu_9cfbc256_152014cute1_E)
_ZN40_INTERNAL_3c618b69_4_k_cu_9cfbc256_152014cute1_E:
	.zero		1
	.type		_ZN40_INTERNAL_3c618b69_4_k_cu_9cfbc256_152014cuda3std3__45__cpo6cbeginE,@object
	.size		_ZN40_INTERNAL_3c618b69_4_k_cu_9cfbc256_152014cuda3std3__45__cpo6cbeginE,(_ZN40_INTERNAL_3c618b69_4_k_cu_9cfbc256_152014cuda3std3__48in_placeE - _ZN40_INTERNAL_3c618b69_4_k_cu_9cfbc256_152014cuda3std3__45__cpo6cbeginE)
_ZN40_INTERNAL_3c618b69_4_k_cu_9cfbc256_152014cuda3std3__45__cpo6cbeginE:
	.zero		1
	.type		_ZN40_INTERNAL_3c618b69_4_k_cu_9cfbc256_152014cuda3std3__48in_placeE,@object
	.size		_ZN40_INTERNAL_3c618b69_4_k_cu_9cfbc256_152014cuda3std3__48in_placeE,(_ZN40_INTERNAL_3c618b69_4_k_cu_9cfbc256_152014cuda3std6ranges3__45__cpo9iter_moveE - _ZN40_INTERNAL_3c618b69_4_k_cu_9cfbc256_152014cuda3std3__48in_placeE)
_ZN40_INTERNAL_3c618b69_4_k_cu_9cfbc256_152014cuda3std3__48in_placeE:
	.zero		1
	.type		_ZN40_INTERNAL_3c618b69_4_k_cu_9cfbc256_152014cuda3std6ranges3__45__cpo9iter_moveE,@object
	.size		_ZN40_INTERNAL_3c618b69_4_k_cu_9cfbc256_152014cuda3std6ranges3__45__cpo9iter_moveE,(_ZN40_INTERNAL_3c618b69_4_k_cu_9cfbc256_152014cuda3std3__45__cpo5beginE - _ZN40_INTERNAL_3c618b69_4_k_cu_9cfbc256_152014cuda3std6ranges3__45__cpo9iter_moveE)
_ZN40_INTERNAL_3c618b69_4_k_cu_9cfbc256_152014cuda3std6ranges3__45__cpo9iter_moveE:
	.zero		1
	.type		_ZN40_INTERNAL_3c618b69_4_k_cu_9cfbc256_152014cuda3std3__45__cpo5beginE,@object
	.size		_ZN40_INTERNAL_3c618b69_4_k_cu_9cfbc256_152014cuda3std3__45__cpo5beginE,(_ZN40_INTERNAL_3c618b69_4_k_cu_9cfbc256_152014cuda3std3__442_GLOBAL__N__3c618b69_4_k_cu_9cfbc256_152016ignoreE - _ZN40_INTERNAL_3c618b69_4_k_cu_9cfbc256_152014cuda3std3__45__cpo5beginE)
_ZN40_INTERNAL_3c618b69_4_k_cu_9cfbc256_152014cuda3std3__45__cpo5beginE:
	.zero		1
	.type		_ZN40_INTERNAL_3c618b69_4_k_cu_9cfbc256_152014cuda3std3__442_GLOBAL__N__3c618b69_4_k_cu_9cfbc256_152016ignoreE,@object
	.size		_ZN40_INTERNAL_3c618b69_4_k_cu_9cfbc256_152014cuda3std3__442_GLOBAL__N__3c618b69_4_k_cu_9cfbc256_152016ignoreE,(_ZN40_INTERNAL_3c618b69_4_k_cu_9cfbc256_152014cute7productE - _ZN40_INTERNAL_3c618b69_4_k_cu_9cfbc256_152014cuda3std3__442_GLOBAL__N__3c618b69_4_k_cu_9cfbc256_152016ignoreE)
_ZN40_INTERNAL_3c618b69_4_k_cu_9cfbc256_152014cuda3std3__442_GLOBAL__N__3c618b69_4_k_cu_9cfbc256_152016ignoreE:
	.zero		1
	.type		_ZN40_INTERNAL_3c618b69_4_k_cu_9cfbc256_152014cute7productE,@object
	.size		_ZN40_INTERNAL_3c618b69_4_k_cu_9cfbc256_152014cute7productE,(_ZN40_INTERNAL_3c618b69_4_k_cu_9cfbc256_152014cuda3std3__45__cpo3endE - _ZN40_INTERNAL_3c618b69_4_k_cu_9cfbc256_152014cute7productE)
_ZN40_INTERNAL_3c618b69_4_k_cu_9cfbc256_152014cute7productE:
	.zero		1
	.type		_ZN40_INTERNAL_3c618b69_4_k_cu_9cfbc256_152014cuda3std3__45__cpo3endE,@object
	.size		_ZN40_INTERNAL_3c618b69_4_k_cu_9cfbc256_152014cuda3std3__45__cpo3endE,(_ZN40_INTERNAL_3c618b69_4_k_cu_9cfbc256_152014cuda3std3__419piecewise_constructE - _ZN40_INTERNAL_3c618b69_4_k_cu_9cfbc256_152014cuda3std3__45__cpo3endE)
_ZN40_INTERNAL_3c618b69_4_k_cu_9cfbc256_152014cuda3std3__45__cpo3endE:
	.zero		1
	.type		_ZN40_INTERNAL_3c618b69_4_k_cu_9cfbc256_152014cuda3std3__419piecewise_constructE,@object
	.size		_ZN40_INTERNAL_3c618b69_4_k_cu_9cfbc256_152014cuda3std3__419piecewise_constructE,(_ZN40_INTERNAL_3c618b69_4_k_cu_9cfbc256_152014cuda3std3__45__cpo4cendE - _ZN40_INTERNAL_3c618b69_4_k_cu_9cfbc256_152014cuda3std3__419piecewise_constructE)
_ZN40_INTERNAL_3c618b69_4_k_cu_9cfbc256_152014cuda3std3__419piecewise_constructE:
	.zero		1
	.type		_ZN40_INTERNAL_3c618b69_4_k_cu_9cfbc256_152014cuda3std3__45__cpo4cendE,@object
	.size		_ZN40_INTERNAL_3c618b69_4_k_cu_9cfbc256_152014cuda3std3__45__cpo4cendE,(_ZN40_INTERNAL_3c618b69_4_k_cu_9cfbc256_152014cuda3std6ranges3__45__cpo4swapE - _ZN40_INTERNAL_3c618b69_4_k_cu_9cfbc256_152014cuda3std3__45__cpo4cendE)
_ZN40_INTERNAL_3c618b69_4_k_cu_9cfbc256_152014cuda3std3__45__cpo4cendE:
	.zero		1
	.type		_ZN40_INTERNAL_3c618b69_4_k_cu_9cfbc256_152014cuda3std6ranges3__45__cpo4swapE,@object
	.size		_ZN40_INTERNAL_3c618b69_4_k_cu_9cfbc256_152014cuda3std6ranges3__45__cpo4swapE,(.L_8 - _ZN40_INTERNAL_3c618b69_4_k_cu_9cfbc256_152014cuda3std6ranges3__45__cpo4swapE)
_ZN40_INTERNAL_3c618b69_4_k_cu_9cfbc256_152014cuda3std6ranges3__45__cpo4swapE:
	.zero		1
.L_8:


//--------------------- .nv.constant0._ZN7cutlass13device_kernelINS_4gemm6kernel13GemmUniversalIN4cute5tupleIJiiiiEEENS1_10collective13CollectiveMmaINS1_34MainloopSm90TmaGmmaWarpSpecializedILi2ENS5_IJNS4_1CILi1EEESB_SB_EEENS1_32KernelTmaWarpSpecializedPingpongEEENS5_IJNSA_ILi64EEESF_SF_EEEfNS5_IJlSB_lEEEfSH_NS4_8TiledMMAINS4_8MMA_AtomIJNS4_4SM904GMMA29MMA_64x64x8_F32TF32TF32_SS_TNILNSL_7ScaleInE1ELSN_1EEEEEENS4_6LayoutISC_NS5_IJNSA_ILi0EEESR_SR_EEEEENS5_IJNS4_10UnderscoreESU_SU_EEEEENS4_13SM90_TMA_LOADENS4_14ComposedLayoutINS4_7SwizzleILi3ELi4ELi3EEENS4_18smem_ptr_flag_bitsILi32EEENSQ_INS5_IJNSA_ILi8EEENSA_ILi32EEEEEENS5_IJS14_SB_EEEEEEEvNS4_8identityESX_S18_vS19_EENS_8epilogue10collective6detail29Sm90TmaWarpSpecializedAdapterINS1C_15DefaultEpilogueIfSH_SH_NS1B_6thread17LinearCombinationIfLi1EffLNS1G_9ScaleType4KindE0ELNS_15FloatRoundStyleE2EfEENS1_15EpilogueDefaultEEEEEvvEEEEvNT_6ParamsE --------------------------
	.section	.nv.constant0._ZN7cutlass13device_kernelINS_4gemm6kernel13GemmUniversalIN4cute5tupleIJiiiiEEENS1_10collective13CollectiveMmaINS1_34MainloopSm90TmaGmmaWarpSpecializedILi2ENS5_IJNS4_1CILi1EEESB_SB_EEENS1_32KernelTmaWarpSpecializedPingpongEEENS5_IJNSA_ILi64EEESF_SF_EEEfNS5_IJlSB_lEEEfSH_NS4_8TiledMMAINS4_8MMA_AtomIJNS4_4SM904GMMA29MMA_64x64x8_F32TF32TF32_SS_TNILNSL_7ScaleInE1ELSN_1EEEEEENS4_6LayoutISC_NS5_IJNSA_ILi0EEESR_SR_EEEEENS5_IJNS4_10UnderscoreESU_SU_EEEEENS4_13SM90_TMA_LOADENS4_14ComposedLayoutINS4_7SwizzleILi3ELi4ELi3EEENS4_18smem_ptr_flag_bitsILi32EEENSQ_INS5_IJNSA_ILi8EEENSA_ILi32EEEEEENS5_IJS14_SB_EEEEEEEvNS4_8identityESX_S18_vS19_EENS_8epilogue10collective6detail29Sm90TmaWarpSpecializedAdapterINS1C_15DefaultEpilogueIfSH_SH_NS1B_6thread17LinearCombinationIfLi1EffLNS1G_9ScaleType4KindE0ELNS_15FloatRoundStyleE2EfEENS1_15EpilogueDefaultEEEEEvvEEEEvNT_6ParamsE,"a",@progbits
	.sectionflags	@""
	.align	4
.nv.constant0._ZN7cutlass13device_kernelINS_4gemm6kernel13GemmUniversalIN4cute5tupleIJiiiiEEENS1_10collective13CollectiveMmaINS1_34MainloopSm90TmaGmmaWarpSpecializedILi2ENS5_IJNS4_1CILi1EEESB_SB_EEENS1_32KernelTmaWarpSpecializedPingpongEEENS5_IJNSA_ILi64EEESF_SF_EEEfNS5_IJlSB_lEEEfSH_NS4_8TiledMMAINS4_8MMA_AtomIJNS4_4SM904GMMA29MMA_64x64x8_F32TF32TF32_SS_TNILNSL_7ScaleInE1ELSN_1EEEEEENS4_6LayoutISC_NS5_IJNSA_ILi0EEESR_SR_EEEEENS5_IJNS4_10UnderscoreESU_SU_EEEEENS4_13SM90_TMA_LOADENS4_14ComposedLayoutINS4_7SwizzleILi3ELi4ELi3EEENS4_18smem_ptr_flag_bitsILi32EEENSQ_INS5_IJNSA_ILi8EEENSA_ILi32EEEEEENS5_IJS14_SB_EEEEEEEvNS4_8identityESX_S18_vS19_EENS_8epilogue10collective6detail29Sm90TmaWarpSpecializedAdapterINS1C_15DefaultEpilogueIfSH_SH_NS1B_6thread17LinearCombinationIfLi1EffLNS1G_9ScaleType4KindE0ELNS_15FloatRoundStyleE2EfEENS1_15EpilogueDefaultEEEEEvvEEEEvNT_6ParamsE:
	.zero		1664


//--------------------- SYMBOLS --------------------------

	.type		.nv.reservedSmem.offset0,@object
	.size		.nv.reservedSmem.offset0,0x4
	.type		__assertfail,@function
